// cutlass_sweep.examples — 13_two_tensor_op_fusion/fused_two_gemms_grouped_f16_sm80_rf.cu @ arch=sm_80
// __CUTLASS_EXAMPLE_DIR__=13_two_tensor_op_fusion
/***************************************************************************************************
 * Copyright (c) 2023 - 2025 NVIDIA CORPORATION & AFFILIATES. All rights reserved.
 * SPDX-License-Identifier: BSD-3-Clause
 *
 * Redistribution and use in source and binary forms, with or without
 * modification, are permitted provided that the following conditions are met:
 *
 * 1. Redistributions of source code must retain the above copyright notice, this
 * list of conditions and the following disclaimer.
 *
 * 2. Redistributions in binary form must reproduce the above copyright notice,
 * this list of conditions and the following disclaimer in the documentation
 * and/or other materials provided with the distribution.
 *
 * 3. Neither the name of the copyright holder nor the names of its
 * contributors may be used to endorse or promote products derived from
 * this software without specific prior written permission.
 *
 * THIS SOFTWARE IS PROVIDED BY THE COPYRIGHT HOLDERS AND CONTRIBUTORS "AS IS"
 * AND ANY EXPRESS OR IMPLIED WARRANTIES, INCLUDING, BUT NOT LIMITED TO, THE
 * IMPLIED WARRANTIES OF MERCHANTABILITY AND FITNESS FOR A PARTICULAR PURPOSE ARE
 * DISCLAIMED. IN NO EVENT SHALL THE COPYRIGHT HOLDER OR CONTRIBUTORS BE LIABLE
 * FOR ANY DIRECT, INDIRECT, INCIDENTAL, SPECIAL, EXEMPLARY, OR CONSEQUENTIAL
 * DAMAGES (INCLUDING, BUT NOT LIMITED TO, PROCUREMENT OF SUBSTITUTE GOODS OR
 * SERVICES; LOSS OF USE, DATA, OR PROFITS; OR BUSINESS INTERRUPTION) HOWEVER
 * CAUSED AND ON ANY THEORY OF LIABILITY, WHETHER IN CONTRACT, STRICT LIABILITY,
 * OR TORT (INCLUDING NEGLIGENCE OR OTHERWISE) ARISING IN ANY WAY OUT OF THE USE
 * OF THIS SOFTWARE, EVEN IF ADVISED OF THE POSSIBILITY OF SUCH DAMAGE.
 *
 **************************************************************************************************/
/*! \file
    \brief Example of running grouped back-to-back GEMMs when intermediate results are RF resident
*/

#include <iostream>
#include <vector>

#include "cutlass/cutlass.h"
#include "cutlass/gemm/device/base_grouped.h"
#include "cutlass/gemm/device/gemm.h"

#include "cutlass/util/command_line.h"
#include "cutlass/util/host_tensor.h"
#include "cutlass/util/tensor_view_io.h"
#include "cutlass/util/reference/host/tensor_fill.h"
#include "cutlass/util/reference/host/tensor_copy.h"
#include "cutlass/util/reference/host/tensor_compare.h"
#include "cutlass/util/reference/host/gemm.h"

#include "device/b2b_gemm.h"
#include "kernel/default_b2b_gemm.h"
#include "threadblock/grouped_threadblock_swizzle.h"
#include "b2b_grouped_gemm_run.h"
#include "test_run.h"

////////////////////////////////////////////////////////////////////////////////

std::vector<cutlass::gemm::GemmCoord> gemm_f16_sm80_problem_sizes_0;
std::vector<cutlass::gemm::GemmCoord> gemm_f16_sm80_problem_sizes_1;

// Constraints:
//   1. Warp shape N must equal thread block shape N
//   2. Problem size N must equal thread block shape N
using ThreadblockShape0 = cutlass::gemm::GemmShape<64, 64, 32>;
using WarpShape0 = cutlass::gemm::GemmShape<16, 64, 32>;
using ThreadblockShape1 = cutlass::gemm::GemmShape<64, 128, 32>;
using WarpShape1 = cutlass::gemm::GemmShape<16, 128, 32>;

// Command line options parsing
struct Options {

  bool help;
  bool error;
  bool reference_check;
  int alignment = 8;

  std::vector<cutlass::gemm::GemmCoord> problem_sizes0;
  std::vector<cutlass::gemm::GemmCoord> problem_sizes1;

  int problem_count;
  bool verbose;

  //
  // Methods
  //

  Options():
    help(false),
    error(false),
    reference_check(true),
    problem_count(15),
    verbose(false)
  { }

  // Parses the command line
  void parse(int argc, char const **args) {
    cutlass::CommandLine cmd(argc, args);

    if (cmd.check_cmd_line_flag("help")) {
      help = true;
      return;
    }

    cmd.get_cmd_line_argument("problems", problem_count, 15);
    cmd.get_cmd_line_argument("reference-check", reference_check, true);
    cmd.get_cmd_line_argument("verbose", verbose, false);

    randomize_problems(cmd);
  }

  void randomize_problems(cutlass::CommandLine &cmd) {

    //
    // For now, randomly choose the problem sizes.
    //

    int cmd_line_m = -1;
    int cmd_line_k = -1;

    cmd.get_cmd_line_argument("m", cmd_line_m);
    cmd.get_cmd_line_argument("k", cmd_line_k);

    problem_sizes0.reserve(problem_count);
    problem_sizes1.reserve(problem_count);

    for (int i = 0; i < problem_count; ++i) {

      int m = cmd_line_m;
      int k = cmd_line_k;

      if (m < 1) {
        m = alignment * ((rand() % 256) + 1);
      }

      if (k < 1) {
        k = alignment * ((rand() % 256) + 1);
      }

      cutlass::gemm::GemmCoord problem0(m, ThreadblockShape0::kN, k);
      cutlass::gemm::GemmCoord problem1(m, ThreadblockShape1::kN, ThreadblockShape0::kN);

      problem_sizes0.push_back(problem0);
      problem_sizes1.push_back(problem1);
    }

    if (verbose) {
      print_problem_sizes();
    }
  }

  /// Prints the usage statement.
  std::ostream & print_usage(std::ostream &out) const {

    out << "13_fused_two_gemms_grouped_f16_sm80_rf\n\n"
      << "  This example runs a grouped back-to-back GEMM kernel. A group of independent back-to-back GEMMs are\n"
      << "  run in a single kernel. Each individual problem in the group is subject to the same constraints that non-grouped\n"
      << "  back-to-back GEMMs are subject to.s"
      << "Options:\n\n"
      << "  --help                           If specified, displays this usage statement.\n\n"
      << "  --problems=<int>                 Number of individual GEMM problems (default: --problems=15)\n"
      << "  --m=<int>                        Sets the M dimension of both GEMMs for all groups. Otherwise, it is selected randomly\n"
      << "  --k=<int>                        Sets the K dimension of the first GEMM for all groups. Otherwise, it is selected randomly\n"
      << "  --verbose=<bool>                 If true, prints problem sizes.\n";

    out << "\n\nExamples:\n\n"

      << "# Runs a grouped B2b GEMM with 10 random problem sizes\n"
      << "$ ./examples/13_two_tensor_op_fusion/13_fused_two_gemms_grouped_f16_sm80_rf --groups=10\n\n";

    return out;
  }

  void print_problem_sizes() {
    std::cout << std::endl;
    std::cout << "Executing " << problem_count << " independent back-to-back GEMMs in a group" << std::endl;
    for (int i = 0; i < problem_count; ++i) {
      cutlass::gemm::GemmCoord problem0 = problem_sizes0.at(i);
      cutlass::gemm::GemmCoord problem1 = problem_sizes1.at(i);
      std::cout << "Problem " << i
                << "\t\tGEMM0: " << problem0.m() << 'x' << problem0.n() << 'x' << problem0.k()
                << "\t\tGEMM1: " << problem1.m() << 'x' << problem1.n() << 'x' << problem1.k()
                << std::endl;
    }
  }
};

bool run_fused_grouped_gemm_f16_sm80_rf_res() {

  using ElementOutput = cutlass::half_t;
  using ElementAccumulator = cutlass::half_t;
  using ElementCompute = cutlass::half_t;

  ElementCompute alpha0 = ElementCompute(1);
  //Fused kernel has built-in bias, setting beta=0
  ElementCompute beta0 = ElementCompute(0); 
  ElementCompute alpha1 = ElementCompute(1);
  ElementCompute beta1 = ElementCompute(1); //beta=1 for bias

  using InstructionShape = cutlass::gemm::GemmShape<16, 8, 16>;

  using EpilogueOutputOp0 = 
    cutlass::epilogue::thread::LinearCombinationRelu<
      ElementOutput,
      InstructionShape::kM * InstructionShape::kN / 32,
      ElementAccumulator,
      ElementCompute,
      cutlass::epilogue::thread::ScaleType::OnlyAlphaScaling
    >;

  using EpilogueOutputOp1 = 
    cutlass::epilogue::thread::LinearCombinationRelu<
      ElementOutput,
      128 / cutlass::sizeof_bits<ElementOutput>::value,
      ElementAccumulator,
      ElementCompute,
      cutlass::epilogue::thread::ScaleType::NoBetaScaling
    >;

  using GroupedThreadblockSwizzle = cutlass::gemm::threadblock::B2bGemmGroupedThreadblockSwizzle<
                                                                    ThreadblockShape0,
                                                                    cutlass::layout::RowMajor // LayoutC
                                                                    >;

  const int kAlignment = 128 / cutlass::sizeof_bits<ElementOutput>::value;
  const int kStages = 3;
  using B2bGemmKernel = cutlass::gemm::kernel::DefaultB2bGemm<
        cutlass::half_t,
        cutlass::layout::RowMajor,
        kAlignment,
        cutlass::half_t,
        cutlass::layout::ColumnMajor,
        kAlignment,
        cutlass::half_t,
        cutlass::layout::RowMajor,
        ElementAccumulator,
        cutlass::arch::OpClassTensorOp,
        cutlass::arch::Sm80,
        ThreadblockShape0,
        ThreadblockShape1,
        WarpShape0,
        WarpShape1,
        InstructionShape,
        EpilogueOutputOp0,
        EpilogueOutputOp1,
        GroupedThreadblockSwizzle,
        kStages,
        cutlass::arch::OpMultiplyAdd
    >::B2bGemmKernel;

  using B2bGemm = cutlass::gemm::device::BaseGrouped<B2bGemmKernel>;

  B2bFusedGroupedGemmRun<B2bGemm> fusedGemm;

  std::cout << "Running Fused back-to-back FP16 TN Grouped GEMMs with RF residency...\n";
  bool passed = fusedGemm.run(gemm_f16_sm80_problem_sizes_0, gemm_f16_sm80_problem_sizes_1, alpha0, beta0, alpha1, beta1);
  if(passed)
    std::cout << "Pass\n";
  else
    std::cout << "Fail\n";

  return passed;
}

int main(int argc, char const **args) {

  //
  // Parse options
  //

  Options options;

  options.parse(argc, args);

  if (options.help) {
    options.print_usage(std::cout) << std::endl;
    return 0;
  }

  if (options.error) {
    std::cerr << "Aborting execution." << std::endl;
    return -1;
  }

  gemm_f16_sm80_problem_sizes_0 = options.problem_sizes0;
  gemm_f16_sm80_problem_sizes_1 = options.problem_sizes1;

  std::vector<bool (*)()>funcs = {
    &run_fused_grouped_gemm_f16_sm80_rf_res
  };

  return testRun(80, funcs, "grouped gemm f16 RF residency");
}




////////////////////////////////////////////////////////////////////////////////


// ===== COMPILED SASS (sm_80) =====

	.target	sm_80

	.elftype	@"ET_EXEC"


//--------------------- .note.nv.tkinfo           --------------------------
	.section	.note.nv.tkinfo,"",@"SHT_NOTE"
	.sectionflags	@"SHF_NOTE_NV_TKINFO"
	.tkinfo
        /*0018*/ 	.word	0x00000002
        /*0030*/ 	.string	""
        /*0030*/ 	.string	"ptxas"
        /*0030*/ 	.string	"Cuda compilation tools, release 13.0, V13.0.88"
        /*0030*/ 	.string	"Build cuda_13.0.r13.0/compiler.36424714_0"
        /*0030*/ 	.string	"-arch sm_80 -m 64 "



//--------------------- .note.nv.cuinfo           --------------------------
	.section	.note.nv.cuinfo,"",@"SHT_NOTE"
	.sectionflags	@"SHF_NOTE_NV_CUINFO"
        /*0018*/ 	.short	0x0002
        /*001a*/ 	.short	0x0050
        /*001c*/ 	.short	0x0082
	.zero		2


//--------------------- .nv.info                  --------------------------
	.section	.nv.info,"",@"SHT_CUDA_INFO"
	.align	4


	//----- nvinfo : EIATTR_REGCOUNT
	.align		4
        /*0000*/ 	.byte	0x04, 0x2f
        /*0002*/ 	.short	(.L_12 - .L_11)
	.align		4
.L_11:
        /*0004*/ 	.word	index@(_ZN7cutlass6KernelINS_4gemm6kernel13GroupedKernelINS2_7B2bGemmINS1_11threadblock16B2bMmaMultistageINS1_9GemmShapeILi64ELi64ELi32EEENS_9transform11threadblock28PredicatedTileAccessIteratorINS_11MatrixShapeILi64ELi32EEENS_6half_tENS_6layout8RowMajorELi1ENS9_29PitchLinearWarpRakedThreadMapINS_16PitchLinearShapeILi32ELi64EEELi128ENSI_ILi4ELi8EEELi8EEENS_5ArrayISE_Li8ELb0EEELb0ENSF_9NoPermuteEEENSA_25RegularTileAccessIteratorISD_SE_NSF_37RowMajorTensorOpMultiplicandCrosswiseILi16ELi32EEELi0ESL_Li16EEELNS_4arch14CacheOperation4KindE1ENSB_INSC_ILi32ELi64EEESE_NSF_11ColumnMajorELi0ESL_SN_Lb0ESO_EENSQ_ISX_SE_NSF_40ColumnMajorTensorOpMultiplicandCrosswiseILi16ELi32EEELi1ESL_Li16EEELSW_1ENS7_ILi64ELi128ELi32EEENS1_4warp27MmaTensorOpFragmentIteratorINSC_ILi16ELi16EEENSC_ILi16ELi64EEELi32ESE_SE_SY_NS7_ILi16ELi8ELi16EEENS_8epilogue6thread21LinearCombinationReluISE_Li4ESE_SE_LNS1A_9ScaleType4KindE2ELNS_15FloatRoundStyleE2EEEEENSA_14VectorIteratorINSA_30PredicatedVectorAccessIteratorINSC_ILi64ELi64EEENSC_ILi16ELi32EEESE_SG_Li2ELb0EEEEENS9_4warp22VectorFragmentIteratorINSC_ILi1ELi8EEESE_SG_S18_Li2EEENSB_INSC_ILi32ELi128EEESE_SY_Li0ENSH_INSI_ILi32ELi128EEELi128ESK_Li8EEESN_Lb0ESO_EENSQ_IS1R_SE_S11_Li1ES1T_Li16EEELSW_1ESE_SG_S1F_NS5_9MmaPolicyINS14_11MmaTensorOpINS7_ILi16ELi64ELi32EEESE_SS_SE_S11_SE_SG_NS14_17MmaTensorOpPolicyINSU_3MmaIS18_Li32ESE_SG_SE_SY_SE_SG_NSU_13OpMultiplyAddEEENSC_ILi1ELi1EEEEELi1ELb0EbEENSC_ILi0ELi0EEES26_Li1EEENS1W_INS1X_INS7_ILi16ELi128ELi32EEESE_SS_SE_S11_SE_SG_S24_Li1ELb0EbEES26_S26_Li1EEELi3EbEENS19_11threadblock8EpilogueIS13_S29_Li1ENS2C_22PredicatedTileIteratorINS2C_26OutputTileOptimalThreadMapINS2C_15OutputTileShapeILi128ELi8ELi4ELi1ELi1EEENS2G_ILi1ELi2ELi1ELi1ELi2EEELi128ELi8ELi16EEESE_Lb0ESO_Lb0EEENS19_4warp24FragmentIteratorTensorOpIS28_S18_SE_NSM_ISE_Li4ELb0EEESG_EENS2L_20TileIteratorTensorOpIS28_S18_SE_SG_EENS2C_18SharedLoadIteratorINS2J_18CompactedThreadMapESE_Li16EEENS1B_ISE_Li8ESE_SE_LS1D_1ELS1E_2EEENSC_ILi0ELi16EEELi1ELi1EEENS5_32B2bGemmGroupedThreadblockSwizzleIS8_SG_LNS2_17GroupScheduleModeE0ELi128ELi128EEEEEEEEEvNT_6ParamsE)
        /*0008*/ 	.word	0x00000082


	//----- nvinfo : EIATTR_FRAME_SIZE
	.align		4
.L_12:
        /*000c*/ 	.byte	0x04, 0x11
        /*000e*/ 	.short	(.L_14 - .L_13)
	.align		4
.L_13:
        /*0010*/ 	.word	index@($__internal_3_$__cuda_sm70_votesync_ballot)
        /*0014*/ 	.word	0x00000000


	//----- nvinfo : EIATTR_FRAME_SIZE
	.align		4
.L_14:
        /*0018*/ 	.byte	0x04, 0x11
        /*001a*/ 	.short	(.L_16 - .L_15)
	.align		4
.L_15:
        /*001c*/ 	.word	index@($__internal_2_$__cuda_sm70_shflsync_up_p)
        /*0020*/ 	.word	0x00000000


	//----- nvinfo : EIATTR_FRAME_SIZE
	.align		4
.L_16:
        /*0024*/ 	.byte	0x04, 0x11
        /*0026*/ 	.short	(.L_18 - .L_17)
	.align		4
.L_17:
        /*0028*/ 	.word	index@($__internal_1_$__cuda_sm70_shflsync_idx_p)
        /*002c*/ 	.word	0x00000000


	//----- nvinfo : EIATTR_FRAME_SIZE
	.align		4
.L_18:
        /*0030*/ 	.byte	0x04, 0x11
        /*0032*/ 	.short	(.L_20 - .L_19)
	.align		4
.L_19:
        /*0034*/ 	.word	index@(_ZN7cutlass6KernelINS_4gemm6kernel13GroupedKernelINS2_7B2bGemmINS1_11threadblock16B2bMmaMultistageINS1_9GemmShapeILi64ELi64ELi32EEENS_9transform11threadblock28PredicatedTileAccessIteratorINS_11MatrixShapeILi64ELi32EEENS_6half_tENS_6layout8RowMajorELi1ENS9_29PitchLinearWarpRakedThreadMapINS_16PitchLinearShapeILi32ELi64EEELi128ENSI_ILi4ELi8EEELi8EEENS_5ArrayISE_Li8ELb0EEELb0ENSF_9NoPermuteEEENSA_25RegularTileAccessIteratorISD_SE_NSF_37RowMajorTensorOpMultiplicandCrosswiseILi16ELi32EEELi0ESL_Li16EEELNS_4arch14CacheOperation4KindE1ENSB_INSC_ILi32ELi64EEESE_NSF_11ColumnMajorELi0ESL_SN_Lb0ESO_EENSQ_ISX_SE_NSF_40ColumnMajorTensorOpMultiplicandCrosswiseILi16ELi32EEELi1ESL_Li16EEELSW_1ENS7_ILi64ELi128ELi32EEENS1_4warp27MmaTensorOpFragmentIteratorINSC_ILi16ELi16EEENSC_ILi16ELi64EEELi32ESE_SE_SY_NS7_ILi16ELi8ELi16EEENS_8epilogue6thread21LinearCombinationReluISE_Li4ESE_SE_LNS1A_9ScaleType4KindE2ELNS_15FloatRoundStyleE2EEEEENSA_14VectorIteratorINSA_30PredicatedVectorAccessIteratorINSC_ILi64ELi64EEENSC_ILi16ELi32EEESE_SG_Li2ELb0EEEEENS9_4warp22VectorFragmentIteratorINSC_ILi1ELi8EEESE_SG_S18_Li2EEENSB_INSC_ILi32ELi128EEESE_SY_Li0ENSH_INSI_ILi32ELi128EEELi128ESK_Li8EEESN_Lb0ESO_EENSQ_IS1R_SE_S11_Li1ES1T_Li16EEELSW_1ESE_SG_S1F_NS5_9MmaPolicyINS14_11MmaTensorOpINS7_ILi16ELi64ELi32EEESE_SS_SE_S11_SE_SG_NS14_17MmaTensorOpPolicyINSU_3MmaIS18_Li32ESE_SG_SE_SY_SE_SG_NSU_13OpMultiplyAddEEENSC_ILi1ELi1EEEEELi1ELb0EbEENSC_ILi0ELi0EEES26_Li1EEENS1W_INS1X_INS7_ILi16ELi128ELi32EEESE_SS_SE_S11_SE_SG_S24_Li1ELb0EbEES26_S26_Li1EEELi3EbEENS19_11threadblock8EpilogueIS13_S29_Li1ENS2C_22PredicatedTileIteratorINS2C_26OutputTileOptimalThreadMapINS2C_15OutputTileShapeILi128ELi8ELi4ELi1ELi1EEENS2G_ILi1ELi2ELi1ELi1ELi2EEELi128ELi8ELi16EEESE_Lb0ESO_Lb0EEENS19_4warp24FragmentIteratorTensorOpIS28_S18_SE_NSM_ISE_Li4ELb0EEESG_EENS2L_20TileIteratorTensorOpIS28_S18_SE_SG_EENS2C_18SharedLoadIteratorINS2J_18CompactedThreadMapESE_Li16EEENS1B_ISE_Li8ESE_SE_LS1D_1ELS1E_2EEENSC_ILi0ELi16EEELi1ELi1EEENS5_32B2bGemmGroupedThreadblockSwizzleIS8_SG_LNS2_17GroupScheduleModeE0ELi128ELi128EEEEEEEEEvNT_6ParamsE)
        /*0038*/ 	.word	0x00000000


	//----- nvinfo : EIATTR_REGCOUNT
	.align		4
.L_20:
        /*003c*/ 	.byte	0x04, 0x2f
        /*003e*/ 	.short	(.L_22 - .L_21)
	.align		4
.L_21:
        /*0040*/ 	.word	index@(_ZN7cutlass9reference6device6kernel4GemmINS_9TensorRefINS_6half_tENS_6layout8RowMajorEEENS4_IS5_NS6_11ColumnMajorEEES8_S5_S5_NS_11MatrixShapeILi4ELi4EEENS_12multiply_addIS5_S5_S5_EENS_16NumericConverterIS5_S5_LNS_15FloatRoundStyleE2EEEEEvNS_4gemm9GemmCoordET2_T_T0_SK_T1_SN_T3_)
        /*0044*/ 	.word	0x00000038


	//----- nvinfo : EIATTR_FRAME_SIZE
	.align		4
.L_22:
        /*0048*/ 	.byte	0x04, 0x11
        /*004a*/ 	.short	(.L_24 - .L_23)
	.align		4
.L_23:
        /*004c*/ 	.word	index@(_ZN7cutlass9reference6device6kernel4GemmINS_9TensorRefINS_6half_tENS_6layout8RowMajorEEENS4_IS5_NS6_11ColumnMajorEEES8_S5_S5_NS_11MatrixShapeILi4ELi4EEENS_12multiply_addIS5_S5_S5_EENS_16NumericConverterIS5_S5_LNS_15FloatRoundStyleE2EEEEEvNS_4gemm9GemmCoordET2_T_T0_SK_T1_SN_T3_)
        /*0050*/ 	.word	0x00000000


	//----- nvinfo : EIATTR_REGCOUNT
	.align		4
.L_24:
        /*0054*/ 	.byte	0x04, 0x2f
        /*0056*/ 	.short	(.L_26 - .L_25)
	.align		4
.L_25:
        /*0058*/ 	.word	index@(_ZN7cutlass9reference6device6kernel19TensorScaleBiasGemmINS_9TensorRefINS_6half_tENS_6layout8RowMajorEEES8_S5_S8_NS_11MatrixShapeILi4ELi4EEENS_16NumericConverterIS5_S5_LNS_15FloatRoundStyleE2EEEEEvNS_4gemm9GemmCoordET_T0_T1_T2_SJ_)
        /*005c*/ 	.word	0x00000028


	//----- nvinfo : EIATTR_FRAME_SIZE
	.align		4
.L_26:
        /*0060*/ 	.byte	0x04, 0x11
        /*0062*/ 	.short	(.L_28 - .L_27)
	.align		4
.L_27:
        /*0064*/ 	.word	index@(_ZN7cutlass9reference6device6kernel19TensorScaleBiasGemmINS_9TensorRefINS_6half_tENS_6layout8RowMajorEEES8_S5_S8_NS_11MatrixShapeILi4ELi4EEENS_16NumericConverterIS5_S5_LNS_15FloatRoundStyleE2EEEEEvNS_4gemm9GemmCoordET_T0_T1_T2_SJ_)
        /*0068*/ 	.word	0x00000000


	//----- nvinfo : EIATTR_REGCOUNT
	.align		4
.L_28:
        /*006c*/ 	.byte	0x04, 0x2f
        /*006e*/ 	.short	(.L_30 - .L_29)
	.align		4
.L_29:
        /*0070*/ 	.word	index@(_ZN7cutlass9reference6device6kernel13TensorForEachINS1_6detail14TensorReLuFuncINS_6half_tENS_6layout8RowMajorEEELi2ENS9_6ParamsEEEvNS_5CoordIXT0_EilEET1_)
        /*0074*/ 	.word	0x00000012


	//----- nvinfo : EIATTR_FRAME_SIZE
	.align		4
.L_30:
        /*0078*/ 	.byte	0x04, 0x11
        /*007a*/ 	.short	(.L_32 - .L_31)
	.align		4
.L_31:
        /*007c*/ 	.word	index@($__internal_0_$__cuda_sm20_div_s64)
        /*0080*/ 	.word	0x00000000


	//----- nvinfo : EIATTR_FRAME_SIZE
	.align		4
.L_32:
        /*0084*/ 	.byte	0x04, 0x11
        /*0086*/ 	.short	(.L_34 - .L_33)
	.align		4
.L_33:
        /*0088*/ 	.word	index@(_ZN7cutlass9reference6device6kernel13TensorForEachINS1_6detail14TensorReLuFuncINS_6half_tENS_6layout8RowMajorEEELi2ENS9_6ParamsEEEvNS_5CoordIXT0_EilEET1_)
        /*008c*/ 	.word	0x00000000


	//----- nvinfo : EIATTR_MIN_STACK_SIZE
	.align		4
.L_34:
        /*0090*/ 	.byte	0x04, 0x12
        /*0092*/ 	.short	(.L_36 - .L_35)
	.align		4
.L_35:
        /*0094*/ 	.word	index@(_ZN7cutlass6KernelINS_4gemm6kernel13GroupedKernelINS2_7B2bGemmINS1_11threadblock16B2bMmaMultistageINS1_9GemmShapeILi64ELi64ELi32EEENS_9transform11threadblock28PredicatedTileAccessIteratorINS_11MatrixShapeILi64ELi32EEENS_6half_tENS_6layout8RowMajorELi1ENS9_29PitchLinearWarpRakedThreadMapINS_16PitchLinearShapeILi32ELi64EEELi128ENSI_ILi4ELi8EEELi8EEENS_5ArrayISE_Li8ELb0EEELb0ENSF_9NoPermuteEEENSA_25RegularTileAccessIteratorISD_SE_NSF_37RowMajorTensorOpMultiplicandCrosswiseILi16ELi32EEELi0ESL_Li16EEELNS_4arch14CacheOperation4KindE1ENSB_INSC_ILi32ELi64EEESE_NSF_11ColumnMajorELi0ESL_SN_Lb0ESO_EENSQ_ISX_SE_NSF_40ColumnMajorTensorOpMultiplicandCrosswiseILi16ELi32EEELi1ESL_Li16EEELSW_1ENS7_ILi64ELi128ELi32EEENS1_4warp27MmaTensorOpFragmentIteratorINSC_ILi16ELi16EEENSC_ILi16ELi64EEELi32ESE_SE_SY_NS7_ILi16ELi8ELi16EEENS_8epilogue6thread21LinearCombinationReluISE_Li4ESE_SE_LNS1A_9ScaleType4KindE2ELNS_15FloatRoundStyleE2EEEEENSA_14VectorIteratorINSA_30PredicatedVectorAccessIteratorINSC_ILi64ELi64EEENSC_ILi16ELi32EEESE_SG_Li2ELb0EEEEENS9_4warp22VectorFragmentIteratorINSC_ILi1ELi8EEESE_SG_S18_Li2EEENSB_INSC_ILi32ELi128EEESE_SY_Li0ENSH_INSI_ILi32ELi128EEELi128ESK_Li8EEESN_Lb0ESO_EENSQ_IS1R_SE_S11_Li1ES1T_Li16EEELSW_1ESE_SG_S1F_NS5_9MmaPolicyINS14_11MmaTensorOpINS7_ILi16ELi64ELi32EEESE_SS_SE_S11_SE_SG_NS14_17MmaTensorOpPolicyINSU_3MmaIS18_Li32ESE_SG_SE_SY_SE_SG_NSU_13OpMultiplyAddEEENSC_ILi1ELi1EEEEELi1ELb0EbEENSC_ILi0ELi0EEES26_Li1EEENS1W_INS1X_INS7_ILi16ELi128ELi32EEESE_SS_SE_S11_SE_SG_S24_Li1ELb0EbEES26_S26_Li1EEELi3EbEENS19_11threadblock8EpilogueIS13_S29_Li1ENS2C_22PredicatedTileIteratorINS2C_26OutputTileOptimalThreadMapINS2C_15OutputTileShapeILi128ELi8ELi4ELi1ELi1EEENS2G_ILi1ELi2ELi1ELi1ELi2EEELi128ELi8ELi16EEESE_Lb0ESO_Lb0EEENS19_4warp24FragmentIteratorTensorOpIS28_S18_SE_NSM_ISE_Li4ELb0EEESG_EENS2L_20TileIteratorTensorOpIS28_S18_SE_SG_EENS2C_18SharedLoadIteratorINS2J_18CompactedThreadMapESE_Li16EEENS1B_ISE_Li8ESE_SE_LS1D_1ELS1E_2EEENSC_ILi0ELi16EEELi1ELi1EEENS5_32B2bGemmGroupedThreadblockSwizzleIS8_SG_LNS2_17GroupScheduleModeE0ELi128ELi128EEEEEEEEEvNT_6ParamsE)
        /*0098*/ 	.word	0x00000000


	//----- nvinfo : EIATTR_MIN_STACK_SIZE
	.align		4
.L_36:
        /*009c*/ 	.byte	0x04, 0x12
        /*009e*/ 	.short	(.L_38 - .L_37)
	.align		4
.L_37:
        /*00a0*/ 	.word	index@(_ZN7cutlass9reference6device6kernel13TensorForEachINS1_6detail14TensorReLuFuncINS_6half_tENS_6layout8RowMajorEEELi2ENS9_6ParamsEEEvNS_5CoordIXT0_EilEET1_)
        /*00a4*/ 	.word	0x00000000


	//----- nvinfo : EIATTR_MIN_STACK_SIZE
	.align		4
.L_38:
        /*00a8*/ 	.byte	0x04, 0x12
        /*00aa*/ 	.short	(.L_40 - .L_39)
	.align		4
.L_39:
        /*00ac*/ 	.word	index@(_ZN7cutlass9reference6device6kernel19TensorScaleBiasGemmINS_9TensorRefINS_6half_tENS_6layout8RowMajorEEES8_S5_S8_NS_11MatrixShapeILi4ELi4EEENS_16NumericConverterIS5_S5_LNS_15FloatRoundStyleE2EEEEEvNS_4gemm9GemmCoordET_T0_T1_T2_SJ_)
        /*00b0*/ 	.word	0x00000000


	//----- nvinfo : EIATTR_MIN_STACK_SIZE
	.align		4
.L_40:
        /*00b4*/ 	.byte	0x04, 0x12
        /*00b6*/ 	.short	(.L_42 - .L_41)
	.align		4
.L_41:
        /*00b8*/ 	.word	index@(_ZN7cutlass9reference6device6kernel4GemmINS_9TensorRefINS_6half_tENS_6layout8RowMajorEEENS4_IS5_NS6_11ColumnMajorEEES8_S5_S5_NS_11MatrixShapeILi4ELi4EEENS_12multiply_addIS5_S5_S5_EENS_16NumericConverterIS5_S5_LNS_15FloatRoundStyleE2EEEEEvNS_4gemm9GemmCoordET2_T_T0_SK_T1_SN_T3_)
        /*00bc*/ 	.word	0x00000000
.L_42:


//--------------------- .nv.info._ZN7cutlass9reference6device6kernel13TensorForEachINS1_6detail14TensorReLuFuncINS_6half_tENS_6layout8RowMajorEEELi2ENS9_6ParamsEEEvNS_5CoordIXT0_EilEET1_ --------------------------
	.section	.nv.info._ZN7cutlass9reference6device6kernel13TensorForEachINS1_6detail14TensorReLuFuncINS_6half_tENS_6layout8RowMajorEEELi2ENS9_6ParamsEEEvNS_5CoordIXT0_EilEET1_,"",@"SHT_CUDA_INFO"
	.sectionflags	@""
	.align	4


	//----- nvinfo : EIATTR_CUDA_API_VERSION
	.align		4
        /*0000*/ 	.byte	0x04, 0x37
        /*0002*/ 	.short	(.L_44 - .L_43)
.L_43:
        /*0004*/ 	.word	0x00000082


	//----- nvinfo : EIATTR_SW2861232_WAR
	.align		4
.L_44:
        /*0008*/ 	.byte	0x01, 0x35
	.zero		2


	//----- nvinfo : EIATTR_PARAM_CBANK
	.align		4
        /*000c*/ 	.byte	0x04, 0x0a
        /*000e*/ 	.short	(.L_46 - .L_45)
	.align		4
.L_45:
        /*0010*/ 	.word	index@(.nv.constant0._ZN7cutlass9reference6device6kernel13TensorForEachINS1_6detail14TensorReLuFuncINS_6half_tENS_6layout8RowMajorEEELi2ENS9_6ParamsEEEvNS_5CoordIXT0_EilEET1_)
        /*0014*/ 	.short	0x0160
        /*0016*/ 	.short	0x0028


	//----- nvinfo : EIATTR_CBANK_PARAM_SIZE
	.align		4
.L_46:
        /*0018*/ 	.byte	0x03, 0x19
        /*001a*/ 	.short	0x0028


	//----- nvinfo : EIATTR_KPARAM_INFO
	.align		4
        /*001c*/ 	.byte	0x04, 0x17
        /*001e*/ 	.short	(.L_48 - .L_47)
.L_47:
        /*0020*/ 	.word	0x00000000
        /*0024*/ 	.short	0x0001
        /*0026*/ 	.short	0x0008
        /*0028*/ 	.byte	0x00, 0xf0, 0x81, 0x00


	//----- nvinfo : EIATTR_KPARAM_INFO
	.align		4
.L_48:
        /*002c*/ 	.byte	0x04, 0x17
        /*002e*/ 	.short	(.L_50 - .L_49)
.L_49:
        /*0030*/ 	.word	0x00000000
        /*0034*/ 	.short	0x0000
        /*0036*/ 	.short	0x0000
        /*0038*/ 	.byte	0x00, 0xf0, 0x21, 0x00


	//----- nvinfo : EIATTR_MAXREG_COUNT
	.align		4
.L_50:
        /*003c*/ 	.byte	0x03, 0x1b
        /*003e*/ 	.short	0x00ff


	//----- nvinfo : EIATTR_MERCURY_ISA_VERSION
	.align		4
        /*0040*/ 	.byte	0x03, 0x5f
        /*0042*/ 	.short	0x0000


	//----- nvinfo : EIATTR_EXIT_INSTR_OFFSETS
	.align		4
        /*0044*/ 	.byte	0x04, 0x1c
        /*0046*/ 	.short	(.L_52 - .L_51)


	//   ....[0]....
.L_51:
        /*0048*/ 	.word	0x00000090


	//   ....[1]....
        /*004c*/ 	.word	0x00000420


	//----- nvinfo : EIATTR_CRS_STACK_SIZE
	.align		4
.L_52:
        /*0050*/ 	.byte	0x04, 0x1e
        /*0052*/ 	.short	(.L_54 - .L_53)
.L_53:
        /*0054*/ 	.word	0x00000000
.L_54:


//--------------------- .nv.info._ZN7cutlass9reference6device6kernel19TensorScaleBiasGemmINS_9TensorRefINS_6half_tENS_6layout8RowMajorEEES8_S5_S8_NS_11MatrixShapeILi4ELi4EEENS_16NumericConverterIS5_S5_LNS_15FloatRoundStyleE2EEEEEvNS_4gemm9GemmCoordET_T0_T1_T2_SJ_ --------------------------
	.section	.nv.info._ZN7cutlass9reference6device6kernel19TensorScaleBiasGemmINS_9TensorRefINS_6half_tENS_6layout8RowMajorEEES8_S5_S8_NS_11MatrixShapeILi4ELi4EEENS_16NumericConverterIS5_S5_LNS_15FloatRoundStyleE2EEEEEvNS_4gemm9GemmCoordET_T0_T1_T2_SJ_,"",@"SHT_CUDA_INFO"
	.sectionflags	@""
	.align	4


	//----- nvinfo : EIATTR_CUDA_API_VERSION
	.align		4
        /*0000*/ 	.byte	0x04, 0x37
        /*0002*/ 	.short	(.L_56 - .L_55)
.L_55:
        /*0004*/ 	.word	0x00000082


	//----- nvinfo : EIATTR_SW2861232_WAR
	.align		4
.L_56:
        /*0008*/ 	.byte	0x01, 0x35
	.zero		2


	//----- nvinfo : EIATTR_PARAM_CBANK
	.align		4
        /*000c*/ 	.byte	0x04, 0x0a
        /*000e*/ 	.short	(.L_58 - .L_57)
	.align		4
.L_57:
        /*0010*/ 	.word	index@(.nv.constant0._ZN7cutlass9reference6device6kernel19TensorScaleBiasGemmINS_9TensorRefINS_6half_tENS_6layout8RowMajorEEES8_S5_S8_NS_11MatrixShapeILi4ELi4EEENS_16NumericConverterIS5_S5_LNS_15FloatRoundStyleE2EEEEEvNS_4gemm9GemmCoordET_T0_T1_T2_SJ_)
        /*0014*/ 	.short	0x0160
        /*0016*/ 	.short	0x0058


	//----- nvinfo : EIATTR_CBANK_PARAM_SIZE
	.align		4
.L_58:
        /*0018*/ 	.byte	0x03, 0x19
        /*001a*/ 	.short	0x0058


	//----- nvinfo : EIATTR_KPARAM_INFO
	.align		4
        /*001c*/ 	.byte	0x04, 0x17
        /*001e*/ 	.short	(.L_60 - .L_59)
.L_59:
        /*0020*/ 	.word	0x00000000
        /*0024*/ 	.short	0x0005
        /*0026*/ 	.short	0x0048
        /*0028*/ 	.byte	0x00, 0xf0, 0x41, 0x00


	//----- nvinfo : EIATTR_KPARAM_INFO
	.align		4
.L_60:
        /*002c*/ 	.byte	0x04, 0x17
        /*002e*/ 	.short	(.L_62 - .L_61)
.L_61:
        /*0030*/ 	.word	0x00000000
        /*0034*/ 	.short	0x0004
        /*0036*/ 	.short	0x0038
        /*0038*/ 	.byte	0x00, 0xf0, 0x41, 0x00


	//----- nvinfo : EIATTR_KPARAM_INFO
	.align		4
.L_62:
        /*003c*/ 	.byte	0x04, 0x17
        /*003e*/ 	.short	(.L_64 - .L_63)
.L_63:
        /*0040*/ 	.word	0x00000000
        /*0044*/ 	.short	0x0003
        /*0046*/ 	.short	0x0030
        /*0048*/ 	.byte	0x00, 0xf0, 0x09, 0x00


	//----- nvinfo : EIATTR_KPARAM_INFO
	.align		4
.L_64:
        /*004c*/ 	.byte	0x04, 0x17
        /*004e*/ 	.short	(.L_66 - .L_65)
.L_65:
        /*0050*/ 	.word	0x00000000
        /*0054*/ 	.short	0x0002
        /*0056*/ 	.short	0x0020
        /*0058*/ 	.byte	0x00, 0xf0, 0x41, 0x00


	//----- nvinfo : EIATTR_KPARAM_INFO
	.align		4
.L_66:
        /*005c*/ 	.byte	0x04, 0x17
        /*005e*/ 	.short	(.L_68 - .L_67)
.L_67:
        /*0060*/ 	.word	0x00000000
        /*0064*/ 	.short	0x0001
        /*0066*/ 	.short	0x0010
        /*0068*/ 	.byte	0x00, 0xf0, 0x41, 0x00


	//----- nvinfo : EIATTR_KPARAM_INFO
	.align		4
.L_68:
        /*006c*/ 	.byte	0x04, 0x17
        /*006e*/ 	.short	(.L_70 - .L_69)
.L_69:
        /*0070*/ 	.word	0x00000000
        /*0074*/ 	.short	0x0000
        /*0076*/ 	.short	0x0000
        /*0078*/ 	.byte	0x00, 0xf0, 0x31, 0x00


	//----- nvinfo : EIATTR_MAXREG_COUNT
	.align		4
.L_70:
        /*007c*/ 	.byte	0x03, 0x1b
        /*007e*/ 	.short	0x00ff


	//----- nvinfo : EIATTR_MERCURY_ISA_VERSION
	.align		4
        /*0080*/ 	.byte	0x03, 0x5f
        /*0082*/ 	.short	0x0000


	//----- nvinfo : EIATTR_EXIT_INSTR_OFFSETS
	.align		4
        /*0084*/ 	.byte	0x04, 0x1c
        /*0086*/ 	.short	(.L_72 - .L_71)


	//   ....[0]....
.L_71:
        /*0088*/ 	.word	0x00000db0


	//----- nvinfo : EIATTR_CRS_STACK_SIZE
	.align		4
.L_72:
        /*008c*/ 	.byte	0x04, 0x1e
        /*008e*/ 	.short	(.L_74 - .L_73)
.L_73:
        /*0090*/ 	.word	0x00000000
.L_74:


//--------------------- .nv.info._ZN7cutlass9reference6device6kernel4GemmINS_9TensorRefINS_6half_tENS_6layout8RowMajorEEENS4_IS5_NS6_11ColumnMajorEEES8_S5_S5_NS_11MatrixShapeILi4ELi4EEENS_12multiply_addIS5_S5_S5_EENS_16NumericConverterIS5_S5_LNS_15FloatRoundStyleE2EEEEEvNS_4gemm9GemmCoordET2_T_T0_SK_T1_SN_T3_ --------------------------
	.section	.nv.info._ZN7cutlass9reference6device6kernel4GemmINS_9TensorRefINS_6half_tENS_6layout8RowMajorEEENS4_IS5_NS6_11ColumnMajorEEES8_S5_S5_NS_11MatrixShapeILi4ELi4EEENS_12multiply_addIS5_S5_S5_EENS_16NumericConverterIS5_S5_LNS_15FloatRoundStyleE2EEEEEvNS_4gemm9GemmCoordET2_T_T0_SK_T1_SN_T3_,"",@"SHT_CUDA_INFO"
	.sectionflags	@""
	.align	4


	//----- nvinfo : EIATTR_CUDA_API_VERSION
	.align		4
        /*0000*/ 	.byte	0x04, 0x37
        /*0002*/ 	.short	(.L_76 - .L_75)
.L_75:
        /*0004*/ 	.word	0x00000082


	//----- nvinfo : EIATTR_SW2861232_WAR
	.align		4
.L_76:
        /*0008*/ 	.byte	0x01, 0x35
	.zero		2


	//----- nvinfo : EIATTR_PARAM_CBANK
	.align		4
        /*000c*/ 	.byte	0x04, 0x0a
        /*000e*/ 	.short	(.L_78 - .L_77)
	.align		4
.L_77:
        /*0010*/ 	.word	index@(.nv.constant0._ZN7cutlass9reference6device6kernel4GemmINS_9TensorRefINS_6half_tENS_6layout8RowMajorEEENS4_IS5_NS6_11ColumnMajorEEES8_S5_S5_NS_11MatrixShapeILi4ELi4EEENS_12multiply_addIS5_S5_S5_EENS_16NumericConverterIS5_S5_LNS_15FloatRoundStyleE2EEEEEvNS_4gemm9GemmCoordET2_T_T0_SK_T1_SN_T3_)
        /*0014*/ 	.short	0x0160
        /*0016*/ 	.short	0x005a


	//----- nvinfo : EIATTR_CBANK_PARAM_SIZE
	.align		4
.L_78:
        /*0018*/ 	.byte	0x03, 0x19
        /*001a*/ 	.short	0x005a


	//----- nvinfo : EIATTR_KPARAM_INFO
	.align		4
        /*001c*/ 	.byte	0x04, 0x17
        /*001e*/ 	.short	(.L_80 - .L_79)
.L_79:
        /*0020*/ 	.word	0x00000000
        /*0024*/ 	.short	0x0007
        /*0026*/ 	.short	0x0058
        /*0028*/ 	.byte	0x00, 0xf0, 0x09, 0x00


	//----- nvinfo : EIATTR_KPARAM_INFO
	.align		4
.L_80:
        /*002c*/ 	.byte	0x04, 0x17
        /*002e*/ 	.short	(.L_82 - .L_81)
.L_81:
        /*0030*/ 	.word	0x00000000
        /*0034*/ 	.short	0x0006
        /*0036*/ 	.short	0x0048
        /*0038*/ 	.byte	0x00, 0xf0, 0x41, 0x00


	//----- nvinfo : EIATTR_KPARAM_INFO
	.align		4
.L_82:
        /*003c*/ 	.byte	0x04, 0x17
        /*003e*/ 	.short	(.L_84 - .L_83)
.L_83:
        /*0040*/ 	.word	0x00000000
        /*0044*/ 	.short	0x0005
        /*0046*/ 	.short	0x0038
        /*0048*/ 	.byte	0x00, 0xf0, 0x41, 0x00


	//----- nvinfo : EIATTR_KPARAM_INFO
	.align		4
.L_84:
        /*004c*/ 	.byte	0x04, 0x17
        /*004e*/ 	.short	(.L_86 - .L_85)
.L_85:
        /*0050*/ 	.word	0x00000000
        /*0054*/ 	.short	0x0004
        /*0056*/ 	.short	0x0030
        /*0058*/ 	.byte	0x00, 0xf0, 0x09, 0x00


	//----- nvinfo : EIATTR_KPARAM_INFO
	.align		4
.L_86:
        /*005c*/ 	.byte	0x04, 0x17
        /*005e*/ 	.short	(.L_88 - .L_87)
.L_87:
        /*0060*/ 	.word	0x00000000
        /*0064*/ 	.short	0x0003
        /*0066*/ 	.short	0x0020
        /*0068*/ 	.byte	0x00, 0xf0, 0x41, 0x00


	//----- nvinfo : EIATTR_KPARAM_INFO
	.align		4
.L_88:
        /*006c*/ 	.byte	0x04, 0x17
        /*006e*/ 	.short	(.L_90 - .L_89)
.L_89:
        /*0070*/ 	.word	0x00000000
        /*0074*/ 	.short	0x0002
        /*0076*/ 	.short	0x0010
        /*0078*/ 	.byte	0x00, 0xf0, 0x41, 0x00


	//----- nvinfo : EIATTR_KPARAM_INFO
	.align		4
.L_90:
        /*007c*/ 	.byte	0x04, 0x17
        /*007e*/ 	.short	(.L_92 - .L_91)
.L_91:
        /*0080*/ 	.word	0x00000000
        /*0084*/ 	.short	0x0001
        /*0086*/ 	.short	0x000c
        /*0088*/ 	.byte	0x00, 0xf0, 0x09, 0x00


	//----- nvinfo : EIATTR_KPARAM_INFO
	.align		4
.L_92:
        /*008c*/ 	.byte	0x04, 0x17
        /*008e*/ 	.short	(.L_94 - .L_93)
.L_93:
        /*0090*/ 	.word	0x00000000
        /*0094*/ 	.short	0x0000
        /*0096*/ 	.short	0x0000
        /*0098*/ 	.byte	0x00, 0xf0, 0x31, 0x00


	//----- nvinfo : EIATTR_MAXREG_COUNT
	.align		4
.L_94:
        /*009c*/ 	.byte	0x03, 0x1b
        /*009e*/ 	.short	0x00ff


	//----- nvinfo : EIATTR_MERCURY_ISA_VERSION
	.align		4
        /*00a0*/ 	.byte	0x03, 0x5f
        /*00a2*/ 	.short	0x0000


	//----- nvinfo : EIATTR_EXIT_INSTR_OFFSETS
	.align		4
        /*00a4*/ 	.byte	0x04, 0x1c
        /*00a6*/ 	.short	(.L_96 - .L_95)


	//   ....[0]....
.L_95:
        /*00a8*/ 	.word	0x000019f0


	//   ....[1]....
        /*00ac*/ 	.word	0x00001a40


	//----- nvinfo : EIATTR_CRS_STACK_SIZE
	.align		4
.L_96:
        /*00b0*/ 	.byte	0x04, 0x1e
        /*00b2*/ 	.short	(.L_98 - .L_97)
.L_97:
        /*00b4*/ 	.word	0x00000000
.L_98:


//--------------------- .nv.info._ZN7cutlass6KernelINS_4gemm6kernel13GroupedKernelINS2_7B2bGemmINS1_11threadblock16B2bMmaMultistageINS1_9GemmShapeILi64ELi64ELi32EEENS_9transform11threadblock28PredicatedTileAccessIteratorINS_11MatrixShapeILi64ELi32EEENS_6half_tENS_6layout8RowMajorELi1ENS9_29PitchLinearWarpRakedThreadMapINS_16PitchLinearShapeILi32ELi64EEELi128ENSI_ILi4ELi8EEELi8EEENS_5ArrayISE_Li8ELb0EEELb0ENSF_9NoPermuteEEENSA_25RegularTileAccessIteratorISD_SE_NSF_37RowMajorTensorOpMultiplicandCrosswiseILi16ELi32EEELi0ESL_Li16EEELNS_4arch14CacheOperation4KindE1ENSB_INSC_ILi32ELi64EEESE_NSF_11ColumnMajorELi0ESL_SN_Lb0ESO_EENSQ_ISX_SE_NSF_40ColumnMajorTensorOpMultiplicandCrosswiseILi16ELi32EEELi1ESL_Li16EEELSW_1ENS7_ILi64ELi128ELi32EEENS1_4warp27MmaTensorOpFragmentIteratorINSC_ILi16ELi16EEENSC_ILi16ELi64EEELi32ESE_SE_SY_NS7_ILi16ELi8ELi16EEENS_8epilogue6thread21LinearCombinationReluISE_Li4ESE_SE_LNS1A_9ScaleType4KindE2ELNS_15FloatRoundStyleE2EEEEENSA_14VectorIteratorINSA_30PredicatedVectorAccessIteratorINSC_ILi64ELi64EEENSC_ILi16ELi32EEESE_SG_Li2ELb0EEEEENS9_4warp22VectorFragmentIteratorINSC_ILi1ELi8EEESE_SG_S18_Li2EEENSB_INSC_ILi32ELi128EEESE_SY_Li0ENSH_INSI_ILi32ELi128EEELi128ESK_Li8EEESN_Lb0ESO_EENSQ_IS1R_SE_S11_Li1ES1T_Li16EEELSW_1ESE_SG_S1F_NS5_9MmaPolicyINS14_11MmaTensorOpINS7_ILi16ELi64ELi32EEESE_SS_SE_S11_SE_SG_NS14_17MmaTensorOpPolicyINSU_3MmaIS18_Li32ESE_SG_SE_SY_SE_SG_NSU_13OpMultiplyAddEEENSC_ILi1ELi1EEEEELi1ELb0EbEENSC_ILi0ELi0EEES26_Li1EEENS1W_INS1X_INS7_ILi16ELi128ELi32EEESE_SS_SE_S11_SE_SG_S24_Li1ELb0EbEES26_S26_Li1EEELi3EbEENS19_11threadblock8EpilogueIS13_S29_Li1ENS2C_22PredicatedTileIteratorINS2C_26OutputTileOptimalThreadMapINS2C_15OutputTileShapeILi128ELi8ELi4ELi1ELi1EEENS2G_ILi1ELi2ELi1ELi1ELi2EEELi128ELi8ELi16EEESE_Lb0ESO_Lb0EEENS19_4warp24FragmentIteratorTensorOpIS28_S18_SE_NSM_ISE_Li4ELb0EEESG_EENS2L_20TileIteratorTensorOpIS28_S18_SE_SG_EENS2C_18SharedLoadIteratorINS2J_18CompactedThreadMapESE_Li16EEENS1B_ISE_Li8ESE_SE_LS1D_1ELS1E_2EEENSC_ILi0ELi16EEELi1ELi1EEENS5_32B2bGemmGroupedThreadblockSwizzleIS8_SG_LNS2_17GroupScheduleModeE0ELi128ELi128EEEEEEEEEvNT_6ParamsE --------------------------
	.section	.nv.info._ZN7cutlass6KernelINS_4gemm6kernel13GroupedKernelINS2_7B2bGemmINS1_11threadblock16B2bMmaMultistageINS1_9GemmShapeILi64ELi64ELi32EEENS_9transform11threadblock28PredicatedTileAccessIteratorINS_11MatrixShapeILi64ELi32EEENS_6half_tENS_6layout8RowMajorELi1ENS9_29PitchLinearWarpRakedThreadMapINS_16PitchLinearShapeILi32ELi64EEELi128ENSI_ILi4ELi8EEELi8EEENS_5ArrayISE_Li8ELb0EEELb0ENSF_9NoPermuteEEENSA_25RegularTileAccessIteratorISD_SE_NSF_37RowMajorTensorOpMultiplicandCrosswiseILi16ELi32EEELi0ESL_Li16EEELNS_4arch14CacheOperation4KindE1ENSB_INSC_ILi32ELi64EEESE_NSF_11ColumnMajorELi0ESL_SN_Lb0ESO_EENSQ_ISX_SE_NSF_40ColumnMajorTensorOpMultiplicandCrosswiseILi16ELi32EEELi1ESL_Li16EEELSW_1ENS7_ILi64ELi128ELi32EEENS1_4warp27MmaTensorOpFragmentIteratorINSC_ILi16ELi16EEENSC_ILi16ELi64EEELi32ESE_SE_SY_NS7_ILi16ELi8ELi16EEENS_8epilogue6thread21LinearCombinationReluISE_Li4ESE_SE_LNS1A_9ScaleType4KindE2ELNS_15FloatRoundStyleE2EEEEENSA_14VectorIteratorINSA_30PredicatedVectorAccessIteratorINSC_ILi64ELi64EEENSC_ILi16ELi32EEESE_SG_Li2ELb0EEEEENS9_4warp22VectorFragmentIteratorINSC_ILi1ELi8EEESE_SG_S18_Li2EEENSB_INSC_ILi32ELi128EEESE_SY_Li0ENSH_INSI_ILi32ELi128EEELi128ESK_Li8EEESN_Lb0ESO_EENSQ_IS1R_SE_S11_Li1ES1T_Li16EEELSW_1ESE_SG_S1F_NS5_9MmaPolicyINS14_11MmaTensorOpINS7_ILi16ELi64ELi32EEESE_SS_SE_S11_SE_SG_NS14_17MmaTensorOpPolicyINSU_3MmaIS18_Li32ESE_SG_SE_SY_SE_SG_NSU_13OpMultiplyAddEEENSC_ILi1ELi1EEEEELi1ELb0EbEENSC_ILi0ELi0EEES26_Li1EEENS1W_INS1X_INS7_ILi16ELi128ELi32EEESE_SS_SE_S11_SE_SG_S24_Li1ELb0EbEES26_S26_Li1EEELi3EbEENS19_11threadblock8EpilogueIS13_S29_Li1ENS2C_22PredicatedTileIteratorINS2C_26OutputTileOptimalThreadMapINS2C_15OutputTileShapeILi128ELi8ELi4ELi1ELi1EEENS2G_ILi1ELi2ELi1ELi1ELi2EEELi128ELi8ELi16EEESE_Lb0ESO_Lb0EEENS19_4warp24FragmentIteratorTensorOpIS28_S18_SE_NSM_ISE_Li4ELb0EEESG_EENS2L_20TileIteratorTensorOpIS28_S18_SE_SG_EENS2C_18SharedLoadIteratorINS2J_18CompactedThreadMapESE_Li16EEENS1B_ISE_Li8ESE_SE_LS1D_1ELS1E_2EEENSC_ILi0ELi16EEELi1ELi1EEENS5_32B2bGemmGroupedThreadblockSwizzleIS8_SG_LNS2_17GroupScheduleModeE0ELi128ELi128EEEEEEEEEvNT_6ParamsE,"",@"SHT_CUDA_INFO"
	.sectionflags	@""
	.align	4


	//----- nvinfo : EIATTR_CUDA_API_VERSION
	.align		4
        /*0000*/ 	.byte	0x04, 0x37
        /*0002*/ 	.short	(.L_100 - .L_99)
.L_99:
        /*0004*/ 	.word	0x00000082


	//----- nvinfo : EIATTR_SW2861232_WAR
	.align		4
.L_100:
        /*0008*/ 	.byte	0x01, 0x35
	.zero		2


	//----- nvinfo : EIATTR_PARAM_CBANK
	.align		4
        /*000c*/ 	.byte	0x04, 0x0a
        /*000e*/ 	.short	(.L_102 - .L_101)
	.align		4
.L_101:
        /*0010*/ 	.word	index@(.nv.constant0._ZN7cutlass6KernelINS_4gemm6kernel13GroupedKernelINS2_7B2bGemmINS1_11threadblock16B2bMmaMultistageINS1_9GemmShapeILi64ELi64ELi32EEENS_9transform11threadblock28PredicatedTileAccessIteratorINS_11MatrixShapeILi64ELi32EEENS_6half_tENS_6layout8RowMajorELi1ENS9_29PitchLinearWarpRakedThreadMapINS_16PitchLinearShapeILi32ELi64EEELi128ENSI_ILi4ELi8EEELi8EEENS_5ArrayISE_Li8ELb0EEELb0ENSF_9NoPermuteEEENSA_25RegularTileAccessIteratorISD_SE_NSF_37RowMajorTensorOpMultiplicandCrosswiseILi16ELi32EEELi0ESL_Li16EEELNS_4arch14CacheOperation4KindE1ENSB_INSC_ILi32ELi64EEESE_NSF_11ColumnMajorELi0ESL_SN_Lb0ESO_EENSQ_ISX_SE_NSF_40ColumnMajorTensorOpMultiplicandCrosswiseILi16ELi32EEELi1ESL_Li16EEELSW_1ENS7_ILi64ELi128ELi32EEENS1_4warp27MmaTensorOpFragmentIteratorINSC_ILi16ELi16EEENSC_ILi16ELi64EEELi32ESE_SE_SY_NS7_ILi16ELi8ELi16EEENS_8epilogue6thread21LinearCombinationReluISE_Li4ESE_SE_LNS1A_9ScaleType4KindE2ELNS_15FloatRoundStyleE2EEEEENSA_14VectorIteratorINSA_30PredicatedVectorAccessIteratorINSC_ILi64ELi64EEENSC_ILi16ELi32EEESE_SG_Li2ELb0EEEEENS9_4warp22VectorFragmentIteratorINSC_ILi1ELi8EEESE_SG_S18_Li2EEENSB_INSC_ILi32ELi128EEESE_SY_Li0ENSH_INSI_ILi32ELi128EEELi128ESK_Li8EEESN_Lb0ESO_EENSQ_IS1R_SE_S11_Li1ES1T_Li16EEELSW_1ESE_SG_S1F_NS5_9MmaPolicyINS14_11MmaTensorOpINS7_ILi16ELi64ELi32EEESE_SS_SE_S11_SE_SG_NS14_17MmaTensorOpPolicyINSU_3MmaIS18_Li32ESE_SG_SE_SY_SE_SG_NSU_13OpMultiplyAddEEENSC_ILi1ELi1EEEEELi1ELb0EbEENSC_ILi0ELi0EEES26_Li1EEENS1W_INS1X_INS7_ILi16ELi128ELi32EEESE_SS_SE_S11_SE_SG_S24_Li1ELb0EbEES26_S26_Li1EEELi3EbEENS19_11threadblock8EpilogueIS13_S29_Li1ENS2C_22PredicatedTileIteratorINS2C_26OutputTileOptimalThreadMapINS2C_15OutputTileShapeILi128ELi8ELi4ELi1ELi1EEENS2G_ILi1ELi2ELi1ELi1ELi2EEELi128ELi8ELi16EEESE_Lb0ESO_Lb0EEENS19_4warp24FragmentIteratorTensorOpIS28_S18_SE_NSM_ISE_Li4ELb0EEESG_EENS2L_20TileIteratorTensorOpIS28_S18_SE_SG_EENS2C_18SharedLoadIteratorINS2J_18CompactedThreadMapESE_Li16EEENS1B_ISE_Li8ESE_SE_LS1D_1ELS1E_2EEENSC_ILi0ELi16EEELi1ELi1EEENS5_32B2bGemmGroupedThreadblockSwizzleIS8_SG_LNS2_17GroupScheduleModeE0ELi128ELi128EEEEEEEEEvNT_6ParamsE)
        /*0014*/ 	.short	0x0160
        /*0016*/ 	.short	0x00c0


	//----- nvinfo : EIATTR_CBANK_PARAM_SIZE
	.align		4
.L_102:
        /*0018*/ 	.byte	0x03, 0x19
        /*001a*/ 	.short	0x00c0


	//----- nvinfo : EIATTR_KPARAM_INFO
	.align		4
        /*001c*/ 	.byte	0x04, 0x17
        /*001e*/ 	.short	(.L_104 - .L_103)
.L_103:
        /*0020*/ 	.word	0x00000000
        /*0024*/ 	.short	0x0000
        /*0026*/ 	.short	0x0000
        /*0028*/ 	.byte	0x00, 0xf0, 0x01, 0x03


	//----- nvinfo : EIATTR_MAXREG_COUNT
	.align		4
.L_104:
        /*002c*/ 	.byte	0x03, 0x1b
        /*002e*/ 	.short	0x00ff


	//----- nvinfo : EIATTR_NUM_BARRIERS
	.align		4
        /*0030*/ 	.byte	0x02, 0x4c
        /*0032*/ 	.byte	0x01
	.zero		1


	//----- nvinfo : EIATTR_MERCURY_ISA_VERSION
	.align		4
        /*0034*/ 	.byte	0x03, 0x5f
        /*0036*/ 	.short	0x0000


	//----- nvinfo : EIATTR_COOP_GROUP_MASK_REGIDS
	.align		4
        /*0038*/ 	.byte	0x04, 0x29
        /*003a*/ 	.short	(.L_106 - .L_105)


	//   ....[0]....
.L_105:
        /*003c*/ 	.word	0xffffffff


	//   ....[1]....
        /*0040*/ 	.word	0xffffffff


	//   ....[2]....
        /*0044*/ 	.word	0xffffffff


	//   ....[3]....
        /*0048*/ 	.word	0xffffffff


	//   ....[4]....
        /*004c*/ 	.word	0xffffffff


	//   ....[5]....
        /*0050*/ 	.word	0xffffffff


	//   ....[6]....
        /*0054*/ 	.word	0xffffffff


	//   ....[7]....
        /*0058*/ 	.word	0xffffffff


	//   ....[8]....
        /*005c*/ 	.word	0xffffffff


	//   ....[9]....
        /*0060*/ 	.word	0xffffffff


	//   ....[10]....
        /*0064*/ 	.word	0xffffffff


	//   ....[11]....
        /*0068*/ 	.word	0xffffffff


	//   ....[12]....
        /*006c*/ 	.word	0xffffffff


	//   ....[13]....
        /*0070*/ 	.word	0xffffffff


	//   ....[14]....
        /*0074*/ 	.word	0xffffffff


	//   ....[15]....
        /*0078*/ 	.word	0xffffffff


	//   ....[16]....
        /*007c*/ 	.word	0xffffffff


	//   ....[17]....
        /*0080*/ 	.word	0xffffffff


	//   ....[18]....
        /*0084*/ 	.word	0xffffffff


	//   ....[19]....
        /*0088*/ 	.word	0xffffffff


	//   ....[20]....
        /*008c*/ 	.word	0xffffffff


	//   ....[21]....
        /*0090*/ 	.word	0xffffffff


	//----- nvinfo : EIATTR_COOP_GROUP_INSTR_OFFSETS
	.align		4
.L_106:
        /*0094*/ 	.byte	0x04, 0x28
        /*0096*/ 	.short	(.L_108 - .L_107)


	//   ....[0]....
.L_107:
        /*0098*/ 	.word	0x00000950


	//   ....[1]....
        /*009c*/ 	.word	0x000009b0


	//   ....[2]....
        /*00a0*/ 	.word	0x00000bb0


	//   ....[3]....
        /*00a4*/ 	.word	0x00000c00


	//   ....[4]....
        /*00a8*/ 	.word	0x00000c50


	//   ....[5]....
        /*00ac*/ 	.word	0x00000c90


	//   ....[6]....
        /*00b0*/ 	.word	0x00000cd0


	//   ....[7]....
        /*00b4*/ 	.word	0x00000d00


	//   ....[8]....
        /*00b8*/ 	.word	0x00000d70


	//   ....[9]....
        /*00bc*/ 	.word	0x00000df0


	//   ....[10]....
        /*00c0*/ 	.word	0x00001410


	//   ....[11]....
        /*00c4*/ 	.word	0x00004410


	//   ....[12]....
        /*00c8*/ 	.word	0x00004460


	//   ....[13]....
        /*00cc*/ 	.word	0x000044b0


	//   ....[14]....
        /*00d0*/ 	.word	0x00004500


	//   ....[15]....
        /*00d4*/ 	.word	0x00004560


	//   ....[16]....
        /*00d8*/ 	.word	0x000045c0


	//   ....[17]....
        /*00dc*/ 	.word	0x00004620


	//   ....[18]....
        /*00e0*/ 	.word	0x00004690


	//   ....[19]....
        /*00e4*/ 	.word	0x000046e0


	//   ....[20]....
        /*00e8*/ 	.word	0x00004740


	//   ....[21]....
        /*00ec*/ 	.word	0x00004790


	//----- nvinfo : EIATTR_EXIT_INSTR_OFFSETS
	.align		4
.L_108:
        /*00f0*/ 	.byte	0x04, 0x1c
        /*00f2*/ 	.short	(.L_110 - .L_109)


	//   ....[0]....
.L_109:
        /*00f4*/ 	.word	0x00000e20


	//----- nvinfo : EIATTR_CRS_STACK_SIZE
	.align		4
.L_110:
        /*00f8*/ 	.byte	0x04, 0x1e
        /*00fa*/ 	.short	(.L_112 - .L_111)
.L_111:
        /*00fc*/ 	.word	0x00000000
.L_112:


//--------------------- .nv.callgraph             --------------------------
	.section	.nv.callgraph,"",@"SHT_CUDA_CALLGRAPH"
	.align	4
	.sectionentsize	8
	.align		4
        /*0000*/ 	.word	0x00000000
	.align		4
        /*0004*/ 	.word	0xffffffff
	.align		4
        /*0008*/ 	.word	0x00000000
	.align		4
        /*000c*/ 	.word	0xfffffffe
	.align		4
        /*0010*/ 	.word	0x00000000
	.align		4
        /*0014*/ 	.word	0xfffffffd
	.align		4
        /*0018*/ 	.word	0x00000000
	.align		4
        /*001c*/ 	.word	0xfffffffc


//--------------------- .nv.rel.action            --------------------------
	.section	.nv.rel.action,"",@"SHT_CUDA_RELOCINFO"
	.align	8
	.sectionentsize	8
        /*0000*/ 	.byte	0x73, 0x00, 0x00, 0x00, 0x00, 0x00, 0x00, 0x00, 0x00, 0x00, 0x00, 0x11, 0x25, 0x00, 0x05, 0x36


//--------------------- .nv.constant4             --------------------------
	.section	.nv.constant4,"a",@progbits
	.align	8
	.align		8
.nv.constant4:
        /*0000*/ 	.dword	_ZN34_INTERNAL_1c6db0d3_4_k_cu_371cd5504cuda3std3__45__cpo5beginE
	.align		8
        /*0008*/ 	.dword	_ZN34_INTERNAL_1c6db0d3_4_k_cu_371cd5504cuda3std3__45__cpo3endE
	.align		8
        /*0010*/ 	.dword	_ZN34_INTERNAL_1c6db0d3_4_k_cu_371cd5504cuda3std3__45__cpo6cbeginE
	.align		8
        /*0018*/ 	.dword	_ZN34_INTERNAL_1c6db0d3_4_k_cu_371cd5504cuda3std3__45__cpo4cendE
	.align		8
        /*0020*/ 	.dword	_ZN34_INTERNAL_1c6db0d3_4_k_cu_371cd5504cuda3std3__436_GLOBAL__N__1c6db0d3_4_k_cu_371cd5506ignoreE
	.align		8
        /*0028*/ 	.dword	_ZN34_INTERNAL_1c6db0d3_4_k_cu_371cd5504cuda3std3__419piecewise_constructE
	.align		8
        /*0030*/ 	.dword	_ZN34_INTERNAL_1c6db0d3_4_k_cu_371cd5504cuda3std3__48in_placeE
	.align		8
        /*0038*/ 	.dword	_ZN34_INTERNAL_1c6db0d3_4_k_cu_371cd5504cuda3std6ranges3__45__cpo4swapE
	.align		8
        /*0040*/ 	.dword	_ZN34_INTERNAL_1c6db0d3_4_k_cu_371cd5504cuda3std6ranges3__45__cpo9iter_moveE
	.align		8
        /*0048*/ 	.dword	_ZN34_INTERNAL_1c6db0d3_4_k_cu_371cd5504cute7productE
	.align		8
        /*0050*/ 	.dword	_ZN34_INTERNAL_1c6db0d3_4_k_cu_371cd5504cute1_E


//--------------------- .nv.constant0._ZN7cutlass9reference6device6kernel13TensorForEachINS1_6detail14TensorReLuFuncINS_6half_tENS_6layout8RowMajorEEELi2ENS9_6ParamsEEEvNS_5CoordIXT0_EilEET1_ --------------------------
	.section	.nv.constant0._ZN7cutlass9reference6device6kernel13TensorForEachINS1_6detail14TensorReLuFuncINS_6half_tENS_6layout8RowMajorEEELi2ENS9_6ParamsEEEvNS_5CoordIXT0_EilEET1_,"a",@progbits
	.sectionflags	@""
	.align	4
.nv.constant0._ZN7cutlass9reference6device6kernel13TensorForEachINS1_6detail14TensorReLuFuncINS_6half_tENS_6layout8RowMajorEEELi2ENS9_6ParamsEEEvNS_5CoordIXT0_EilEET1_:
	.zero		392


//--------------------- .nv.constant0._ZN7cutlass9reference6device6kernel19TensorScaleBiasGemmINS_9TensorRefINS_6half_tENS_6layout8RowMajorEEES8_S5_S8_NS_11MatrixShapeILi4ELi4EEENS_16NumericConverterIS5_S5_LNS_15FloatRoundStyleE2EEEEEvNS_4gemm9GemmCoordET_T0_T1_T2_SJ_ --------------------------
	.section	.nv.constant0._ZN7cutlass9reference6device6kernel19TensorScaleBiasGemmINS_9TensorRefINS_6half_tENS_6layout8RowMajorEEES8_S5_S8_NS_11MatrixShapeILi4ELi4EEENS_16NumericConverterIS5_S5_LNS_15FloatRoundStyleE2EEEEEvNS_4gemm9GemmCoordET_T0_T1_T2_SJ_,"a",@progbits
	.sectionflags	@""
	.align	4
.nv.constant0._ZN7cutlass9reference6device6kernel19TensorScaleBiasGemmINS_9TensorRefINS_6half_tENS_6layout8RowMajorEEES8_S5_S8_NS_11MatrixShapeILi4ELi4EEENS_16NumericConverterIS5_S5_LNS_15FloatRoundStyleE2EEEEEvNS_4gemm9GemmCoordET_T0_T1_T2_SJ_:
	.zero		440


//--------------------- .nv.constant0._ZN7cutlass9reference6device6kernel4GemmINS_9TensorRefINS_6half_tENS_6layout8RowMajorEEENS4_IS5_NS6_11ColumnMajorEEES8_S5_S5_NS_11MatrixShapeILi4ELi4EEENS_12multiply_addIS5_S5_S5_EENS_16NumericConverterIS5_S5_LNS_15FloatRoundStyleE2EEEEEvNS_4gemm9GemmCoordET2_T_T0_SK_T1_SN_T3_ --------------------------
	.section	.nv.constant0._ZN7cutlass9reference6device6kernel4GemmINS_9TensorRefINS_6half_tENS_6layout8RowMajorEEENS4_IS5_NS6_11ColumnMajorEEES8_S5_S5_NS_11MatrixShapeILi4ELi4EEENS_12multiply_addIS5_S5_S5_EENS_16NumericConverterIS5_S5_LNS_15FloatRoundStyleE2EEEEEvNS_4gemm9GemmCoordET2_T_T0_SK_T1_SN_T3_,"a",@progbits
	.sectionflags	@""
	.align	4
.nv.constant0._ZN7cutlass9reference6device6kernel4GemmINS_9TensorRefINS_6half_tENS_6layout8RowMajorEEENS4_IS5_NS6_11ColumnMajorEEES8_S5_S5_NS_11MatrixShapeILi4ELi4EEENS_12multiply_addIS5_S5_S5_EENS_16NumericConverterIS5_S5_LNS_15FloatRoundStyleE2EEEEEvNS_4gemm9GemmCoordET2_T_T0_SK_T1_SN_T3_:
	.zero		442


//--------------------- .nv.constant0._ZN7cutlass6KernelINS_4gemm6kernel13GroupedKernelINS2_7B2bGemmINS1_11threadblock16B2bMmaMultistageINS1_9GemmShapeILi64ELi64ELi32EEENS_9transform11threadblock28PredicatedTileAccessIteratorINS_11MatrixShapeILi64ELi32EEENS_6half_tENS_6layout8RowMajorELi1ENS9_29PitchLinearWarpRakedThreadMapINS_16PitchLinearShapeILi32ELi64EEELi128ENSI_ILi4ELi8EEELi8EEENS_5ArrayISE_Li8ELb0EEELb0ENSF_9NoPermuteEEENSA_25RegularTileAccessIteratorISD_SE_NSF_37RowMajorTensorOpMultiplicandCrosswiseILi16ELi32EEELi0ESL_Li16EEELNS_4arch14CacheOperation4KindE1ENSB_INSC_ILi32ELi64EEESE_NSF_11ColumnMajorELi0ESL_SN_Lb0ESO_EENSQ_ISX_SE_NSF_40ColumnMajorTensorOpMultiplicandCrosswiseILi16ELi32EEELi1ESL_Li16EEELSW_1ENS7_ILi64ELi128ELi32EEENS1_4warp27MmaTensorOpFragmentIteratorINSC_ILi16ELi16EEENSC_ILi16ELi64EEELi32ESE_SE_SY_NS7_ILi16ELi8ELi16EEENS_8epilogue6thread21LinearCombinationReluISE_Li4ESE_SE_LNS1A_9ScaleType4KindE2ELNS_15FloatRoundStyleE2EEEEENSA_14VectorIteratorINSA_30PredicatedVectorAccessIteratorINSC_ILi64ELi64EEENSC_ILi16ELi32EEESE_SG_Li2ELb0EEEEENS9_4warp22VectorFragmentIteratorINSC_ILi1ELi8EEESE_SG_S18_Li2EEENSB_INSC_ILi32ELi128EEESE_SY_Li0ENSH_INSI_ILi32ELi128EEELi128ESK_Li8EEESN_Lb0ESO_EENSQ_IS1R_SE_S11_Li1ES1T_Li16EEELSW_1ESE_SG_S1F_NS5_9MmaPolicyINS14_11MmaTensorOpINS7_ILi16ELi64ELi32EEESE_SS_SE_S11_SE_SG_NS14_17MmaTensorOpPolicyINSU_3MmaIS18_Li32ESE_SG_SE_SY_SE_SG_NSU_13OpMultiplyAddEEENSC_ILi1ELi1EEEEELi1ELb0EbEENSC_ILi0ELi0EEES26_Li1EEENS1W_INS1X_INS7_ILi16ELi128ELi32EEESE_SS_SE_S11_SE_SG_S24_Li1ELb0EbEES26_S26_Li1EEELi3EbEENS19_11threadblock8EpilogueIS13_S29_Li1ENS2C_22PredicatedTileIteratorINS2C_26OutputTileOptimalThreadMapINS2C_15OutputTileShapeILi128ELi8ELi4ELi1ELi1EEENS2G_ILi1ELi2ELi1ELi1ELi2EEELi128ELi8ELi16EEESE_Lb0ESO_Lb0EEENS19_4warp24FragmentIteratorTensorOpIS28_S18_SE_NSM_ISE_Li4ELb0EEESG_EENS2L_20TileIteratorTensorOpIS28_S18_SE_SG_EENS2C_18SharedLoadIteratorINS2J_18CompactedThreadMapESE_Li16EEENS1B_ISE_Li8ESE_SE_LS1D_1ELS1E_2EEENSC_ILi0ELi16EEELi1ELi1EEENS5_32B2bGemmGroupedThreadblockSwizzleIS8_SG_LNS2_17GroupScheduleModeE0ELi128ELi128EEEEEEEEEvNT_6ParamsE --------------------------
	.section	.nv.constant0._ZN7cutlass6KernelINS_4gemm6kernel13GroupedKernelINS2_7B2bGemmINS1_11threadblock16B2bMmaMultistageINS1_9GemmShapeILi64ELi64ELi32EEENS_9transform11threadblock28PredicatedTileAccessIteratorINS_11MatrixShapeILi64ELi32EEENS_6half_tENS_6layout8RowMajorELi1ENS9_29PitchLinearWarpRakedThreadMapINS_16PitchLinearShapeILi32ELi64EEELi128ENSI_ILi4ELi8EEELi8EEENS_5ArrayISE_Li8ELb0EEELb0ENSF_9NoPermuteEEENSA_25RegularTileAccessIteratorISD_SE_NSF_37RowMajorTensorOpMultiplicandCrosswiseILi16ELi32EEELi0ESL_Li16EEELNS_4arch14CacheOperation4KindE1ENSB_INSC_ILi32ELi64EEESE_NSF_11ColumnMajorELi0ESL_SN_Lb0ESO_EENSQ_ISX_SE_NSF_40ColumnMajorTensorOpMultiplicandCrosswiseILi16ELi32EEELi1ESL_Li16EEELSW_1ENS7_ILi64ELi128ELi32EEENS1_4warp27MmaTensorOpFragmentIteratorINSC_ILi16ELi16EEENSC_ILi16ELi64EEELi32ESE_SE_SY_NS7_ILi16ELi8ELi16EEENS_8epilogue6thread21LinearCombinationReluISE_Li4ESE_SE_LNS1A_9ScaleType4KindE2ELNS_15FloatRoundStyleE2EEEEENSA_14VectorIteratorINSA_30PredicatedVectorAccessIteratorINSC_ILi64ELi64EEENSC_ILi16ELi32EEESE_SG_Li2ELb0EEEEENS9_4warp22VectorFragmentIteratorINSC_ILi1ELi8EEESE_SG_S18_Li2EEENSB_INSC_ILi32ELi128EEESE_SY_Li0ENSH_INSI_ILi32ELi128EEELi128ESK_Li8EEESN_Lb0ESO_EENSQ_IS1R_SE_S11_Li1ES1T_Li16EEELSW_1ESE_SG_S1F_NS5_9MmaPolicyINS14_11MmaTensorOpINS7_ILi16ELi64ELi32EEESE_SS_SE_S11_SE_SG_NS14_17MmaTensorOpPolicyINSU_3MmaIS18_Li32ESE_SG_SE_SY_SE_SG_NSU_13OpMultiplyAddEEENSC_ILi1ELi1EEEEELi1ELb0EbEENSC_ILi0ELi0EEES26_Li1EEENS1W_INS1X_INS7_ILi16ELi128ELi32EEESE_SS_SE_S11_SE_SG_S24_Li1ELb0EbEES26_S26_Li1EEELi3EbEENS19_11threadblock8EpilogueIS13_S29_Li1ENS2C_22PredicatedTileIteratorINS2C_26OutputTileOptimalThreadMapINS2C_15OutputTileShapeILi128ELi8ELi4ELi1ELi1EEENS2G_ILi1ELi2ELi1ELi1ELi2EEELi128ELi8ELi16EEESE_Lb0ESO_Lb0EEENS19_4warp24FragmentIteratorTensorOpIS28_S18_SE_NSM_ISE_Li4ELb0EEESG_EENS2L_20TileIteratorTensorOpIS28_S18_SE_SG_EENS2C_18SharedLoadIteratorINS2J_18CompactedThreadMapESE_Li16EEENS1B_ISE_Li8ESE_SE_LS1D_1ELS1E_2EEENSC_ILi0ELi16EEELi1ELi1EEENS5_32B2bGemmGroupedThreadblockSwizzleIS8_SG_LNS2_17GroupScheduleModeE0ELi128ELi128EEEEEEEEEvNT_6ParamsE,"a",@progbits
	.sectionflags	@""
	.align	4
.nv.constant0._ZN7cutlass6KernelINS_4gemm6kernel13GroupedKernelINS2_7B2bGemmINS1_11threadblock16B2bMmaMultistageINS1_9GemmShapeILi64ELi64ELi32EEENS_9transform11threadblock28PredicatedTileAccessIteratorINS_11MatrixShapeILi64ELi32EEENS_6half_tENS_6layout8RowMajorELi1ENS9_29PitchLinearWarpRakedThreadMapINS_16PitchLinearShapeILi32ELi64EEELi128ENSI_ILi4ELi8EEELi8EEENS_5ArrayISE_Li8ELb0EEELb0ENSF_9NoPermuteEEENSA_25RegularTileAccessIteratorISD_SE_NSF_37RowMajorTensorOpMultiplicandCrosswiseILi16ELi32EEELi0ESL_Li16EEELNS_4arch14CacheOperation4KindE1ENSB_INSC_ILi32ELi64EEESE_NSF_11ColumnMajorELi0ESL_SN_Lb0ESO_EENSQ_ISX_SE_NSF_40ColumnMajorTensorOpMultiplicandCrosswiseILi16ELi32EEELi1ESL_Li16EEELSW_1ENS7_ILi64ELi128ELi32EEENS1_4warp27MmaTensorOpFragmentIteratorINSC_ILi16ELi16EEENSC_ILi16ELi64EEELi32ESE_SE_SY_NS7_ILi16ELi8ELi16EEENS_8epilogue6thread21LinearCombinationReluISE_Li4ESE_SE_LNS1A_9ScaleType4KindE2ELNS_15FloatRoundStyleE2EEEEENSA_14VectorIteratorINSA_30PredicatedVectorAccessIteratorINSC_ILi64ELi64EEENSC_ILi16ELi32EEESE_SG_Li2ELb0EEEEENS9_4warp22VectorFragmentIteratorINSC_ILi1ELi8EEESE_SG_S18_Li2EEENSB_INSC_ILi32ELi128EEESE_SY_Li0ENSH_INSI_ILi32ELi128EEELi128ESK_Li8EEESN_Lb0ESO_EENSQ_IS1R_SE_S11_Li1ES1T_Li16EEELSW_1ESE_SG_S1F_NS5_9MmaPolicyINS14_11MmaTensorOpINS7_ILi16ELi64ELi32EEESE_SS_SE_S11_SE_SG_NS14_17MmaTensorOpPolicyINSU_3MmaIS18_Li32ESE_SG_SE_SY_SE_SG_NSU_13OpMultiplyAddEEENSC_ILi1ELi1EEEEELi1ELb0EbEENSC_ILi0ELi0EEES26_Li1EEENS1W_INS1X_INS7_ILi16ELi128ELi32EEESE_SS_SE_S11_SE_SG_S24_Li1ELb0EbEES26_S26_Li1EEELi3EbEENS19_11threadblock8EpilogueIS13_S29_Li1ENS2C_22PredicatedTileIteratorINS2C_26OutputTileOptimalThreadMapINS2C_15OutputTileShapeILi128ELi8ELi4ELi1ELi1EEENS2G_ILi1ELi2ELi1ELi1ELi2EEELi128ELi8ELi16EEESE_Lb0ESO_Lb0EEENS19_4warp24FragmentIteratorTensorOpIS28_S18_SE_NSM_ISE_Li4ELb0EEESG_EENS2L_20TileIteratorTensorOpIS28_S18_SE_SG_EENS2C_18SharedLoadIteratorINS2J_18CompactedThreadMapESE_Li16EEENS1B_ISE_Li8ESE_SE_LS1D_1ELS1E_2EEENSC_ILi0ELi16EEELi1ELi1EEENS5_32B2bGemmGroupedThreadblockSwizzleIS8_SG_LNS2_17GroupScheduleModeE0ELi128ELi128EEEEEEEEEvNT_6ParamsE:
	.zero		544


//--------------------- .text._ZN7cutlass9reference6device6kernel13TensorForEachINS1_6detail14TensorReLuFuncINS_6half_tENS_6layout8RowMajorEEELi2ENS9_6ParamsEEEvNS_5CoordIXT0_EilEET1_ --------------------------
	.section	.text._ZN7cutlass9reference6device6kernel13TensorForEachINS1_6detail14TensorReLuFuncINS_6half_tENS_6layout8RowMajorEEELi2ENS9_6ParamsEEEvNS_5CoordIXT0_EilEET1_,"ax",@progbits
	.sectioninfo	@"SHI_REGISTERS=18"
	.align	128
        .global         _ZN7cutlass9reference6device6kernel13TensorForEachINS1_6detail14TensorReLuFuncINS_6half_tENS_6layout8RowMajorEEELi2ENS9_6ParamsEEEvNS_5CoordIXT0_EilEET1_
        .type           _ZN7cutlass9reference6device6kernel13TensorForEachINS1_6detail14TensorReLuFuncINS_6half_tENS_6layout8RowMajorEEELi2ENS9_6ParamsEEEvNS_5CoordIXT0_EilEET1_,@function
        .size           _ZN7cutlass9reference6device6kernel13TensorForEachINS1_6detail14TensorReLuFuncINS_6half_tENS_6layout8RowMajorEEELi2ENS9_6ParamsEEEvNS_5CoordIXT0_EilEET1_,(.L_x_72 - _ZN7cutlass9reference6device6kernel13TensorForEachINS1_6detail14TensorReLuFuncINS_6half_tENS_6layout8RowMajorEEELi2ENS9_6ParamsEEEvNS_5CoordIXT0_EilEET1_)
        .other          _ZN7cutlass9reference6device6kernel13TensorForEachINS1_6detail14TensorReLuFuncINS_6half_tENS_6layout8RowMajorEEELi2ENS9_6ParamsEEEvNS_5CoordIXT0_EilEET1_,@"STO_CUDA_ENTRY STV_DEFAULT"
_ZN7cutlass9reference6device6kernel13TensorForEachINS1_6detail14TensorReLuFuncINS_6half_tENS_6layout8RowMajorEEELi2ENS9_6ParamsEEEvNS_5CoordIXT0_EilEET1_:
.text._ZN7cutlass9reference6device6kernel13TensorForEachINS1_6detail14TensorReLuFuncINS_6half_tENS_6layout8RowMajorEEELi2ENS9_6ParamsEEEvNS_5CoordIXT0_EilEET1_:
[----:B------:R-:W-:Y:S02]  /*0000*/  IMAD.MOV.U32 R1, RZ, RZ, c[0x0][0x28] ;  /* 0x00000a00ff017624 */ /* 0x000fe400078e00ff */
[----:B------:R-:W0:Y:S01]  /*0010*/  S2R R2, SR_CTAID.X ;  /* 0x0000000000027919 */ /* 0x000e220000002500 */
[----:B------:R-:W-:Y:S02]  /*0020*/  ULDC.64 UR6, c[0x0][0x160] ;  /* 0x0000580000067ab9 */ /* 0x000fe40000000a00 */
[----:B------:R-:W-:Y:S01]  /*0030*/  UIMAD.WIDE UR4, UR7, UR6, URZ ;  /* 0x00000006070472a5 */ /* 0x000fe2000f8e023f */
[----:B------:R-:W0:Y:S05]  /*0040*/  S2R R3, SR_TID.X ;  /* 0x0000000000037919 */ /* 0x000e2a0000002100 */
[----:B------:R-:W-:Y:S02]  /*0050*/  IMAD.U32 R0, RZ, RZ, UR5 ;  /* 0x00000005ff007e24 */ /* 0x000fe4000f8e00ff */
[----:B0-----:R-:W-:-:S05]  /*0060*/  IMAD R2, R2, c[0x0][0x0], R3 ;  /* 0x0000000002027a24 */ /* 0x001fca00078e0203 */
[----:B------:R-:W-:-:S04]  /*0070*/  ISETP.LT.U32.AND P0, PT, R2, UR4, PT ;  /* 0x0000000402007c0c */ /* 0x000fc8000bf01070 */
[----:B------:R-:W-:-:S13]  /*0080*/  ISETP.GT.AND.EX P0, PT, R0, RZ, PT, P0 ;  /* 0x000000ff0000720c */ /* 0x000fda0003f04300 */
[----:B------:R-:W-:Y:S05]  /*0090*/  @!P0 EXIT ;  /* 0x000000000000894d */ /* 0x000fea0003800000 */
[----:B------:R-:W-:Y:S01]  /*00a0*/  IMAD.MOV.U32 R0, RZ, RZ, RZ ;  /* 0x000000ffff007224 */ /* 0x000fe200078e00ff */
[----:B------:R-:W-:Y:S01]  /*00b0*/  USHF.R.S32.HI UR8, URZ, 0x1f, UR7 ;  /* 0x0000001f3f087899 */ /* 0x000fe20008011407 */
[----:B------:R-:W-:Y:S01]  /*00c0*/  IMAD.MOV.U32 R3, RZ, RZ, c[0x0][0x0] ;  /* 0x00000000ff037624 */ /* 0x000fe200078e00ff */
[----:B------:R-:W-:Y:S02]  /*00d0*/  ULDC.64 UR10, c[0x0][0x118] ;  /* 0x00004600000a7ab9 */ /* 0x000fe40000000a00 */
[----:B------:R-:W-:Y:S02]  /*00e0*/  ULDC.U16 UR9, c[0x0][0x180] ;  /* 0x0000600000097ab9 */ /* 0x000fe40000000400 */
.L_x_3:
[----:B------:R-:W-:Y:S01]  /*00f0*/  LOP3.LUT R4, R0, UR8, RZ, 0xfc, !PT ;  /* 0x0000000800047c12 */ /* 0x000fe2000f8efcff */
[----:B------:R-:W-:Y:S03]  /*0100*/  BSSY B0, `(.L_x_0) ;  /* 0x000001d000007945 */ /* 0x000fe60003800000 */
[----:B------:R-:W-:-:S13]  /*0110*/  ISETP.NE.U32.AND P0, PT, R4, RZ, PT ;  /* 0x000000ff0400720c */ /* 0x000fda0003f05070 */
[----:B------:R-:W-:Y:S05]  /*0120*/  @!P0 BRA `(.L_x_1) ;  /* 0x0000006000008947 */ /* 0x000fea0003800000 */
[----:B------:R-:W-:Y:S02]  /*0130*/  MOV R4, 0x150 ;  /* 0x0000015000047802 */ /* 0x000fe40000000f00 */
[----:B------:R-:W-:Y:S05]  /*0140*/  CALL.REL.NOINC `($__internal_0_$__cuda_sm20_div_s64) ;  /* 0x000002e000007944 */ /* 0x000fea0003c00000 */
[--C-:B------:R-:W-:Y:S02]  /*0150*/  IMAD.MOV R7, RZ, RZ, -R6.reuse ;  /* 0x000000ffff077224 */ /* 0x100fe400078e0a06 */
[----:B------:R-:W-:Y:S02]  /*0160*/  IMAD.MOV.U32 R5, RZ, RZ, R6 ;  /* 0x000000ffff057224 */ /* 0x000fe400078e0006 */
[----:B------:R-:W-:Y:S01]  /*0170*/  IMAD R6, R7, c[0x0][0x164], R2 ;  /* 0x0000590007067a24 */ /* 0x000fe200078e0202 */
[----:B------:R-:W-:Y:S05]  /*0180*/  BRA `(.L_x_2) ;  /* 0x0000014000007947 */ /* 0x000fea0003800000 */
.L_x_1:
[----:B------:R-:W0:Y:S01]  /*0190*/  I2F.U32.RP R6, c[0x0][0x164] ;  /* 0x0000590000067b06 */ /* 0x000e220000209000 */
[----:B------:R-:W-:-:S07]  /*01a0*/  ISETP.NE.U32.AND P2, PT, RZ, c[0x0][0x164], PT ;  /* 0x00005900ff007a0c */ /* 0x000fce0003f45070 */
[----:B0-----:R-:W0:Y:S02]  /*01b0*/  MUFU.RCP R6, R6 ;  /* 0x0000000600067308 */ /* 0x001e240000001000 */
[----:B0-----:R-:W-:-:S06]  /*01c0*/  IADD3 R4, R6, 0xffffffe, RZ ;  /* 0x0ffffffe06047810 */ /* 0x001fcc0007ffe0ff */
[----:B------:R0:W1:Y:S02]  /*01d0*/  F2I.FTZ.U32.TRUNC.NTZ R5, R4 ;  /* 0x0000000400057305 */ /* 0x000064000021f000 */
[----:B0-----:R-:W-:Y:S01]  /*01e0*/  IMAD.MOV.U32 R4, RZ, RZ, RZ ;  /* 0x000000ffff047224 */ /* 0x001fe200078e00ff */
[----:B-1----:R-:W-:-:S05]  /*01f0*/  IADD3 R7, RZ, -R5, RZ ;  /* 0x80000005ff077210 */ /* 0x002fca0007ffe0ff */
[----:B------:R-:W-:-:S04]  /*0200*/  IMAD R7, R7, c[0x0][0x164], RZ ;  /* 0x0000590007077a24 */ /* 0x000fc800078e02ff */
[----:B------:R-:W-:-:S06]  /*0210*/  IMAD.HI.U32 R5, R5, R7, R4 ;  /* 0x0000000705057227 */ /* 0x000fcc00078e0004 */
[----:B------:R-:W-:-:S04]  /*0220*/  IMAD.HI.U32 R5, R5, R2, RZ ;  /* 0x0000000205057227 */ /* 0x000fc800078e00ff */
[----:B------:R-:W-:-:S04]  /*0230*/  IMAD.MOV R7, RZ, RZ, -R5 ;  /* 0x000000ffff077224 */ /* 0x000fc800078e0a05 */
[----:B------:R-:W-:-:S05]  /*0240*/  IMAD R7, R7, c[0x0][0x164], R2 ;  /* 0x0000590007077a24 */ /* 0x000fca00078e0202 */
[----:B------:R-:W-:-:S13]  /*0250*/  ISETP.GE.U32.AND P0, PT, R7, c[0x0][0x164], PT ;  /* 0x0000590007007a0c */ /* 0x000fda0003f06070 */
[----:B------:R-:W-:Y:S02]  /*0260*/  @P0 IADD3 R7, R7, -c[0x0][0x164], RZ ;  /* 0x8000590007070a10 */ /* 0x000fe40007ffe0ff */
[----:B------:R-:W-:Y:S02]  /*0270*/  @P0 IADD3 R5, R5, 0x1, RZ ;  /* 0x0000000105050810 */ /* 0x000fe40007ffe0ff */
[----:B------:R-:W-:-:S13]  /*0280*/  ISETP.GE.U32.AND P1, PT, R7, c[0x0][0x164], PT ;  /* 0x0000590007007a0c */ /* 0x000fda0003f26070 */
[----:B------:R-:W-:Y:S02]  /*0290*/  @P1 IADD3 R5, R5, 0x1, RZ ;  /* 0x0000000105051810 */ /* 0x000fe40007ffe0ff */
[----:B------:R-:W-:-:S05]  /*02a0*/  @!P2 LOP3.LUT R5, RZ, c[0x0][0x164], RZ, 0x33, !PT ;  /* 0x00005900ff05aa12 */ /* 0x000fca00078e33ff */
[----:B------:R-:W-:-:S04]  /*02b0*/  IMAD.MOV R7, RZ, RZ, -R5 ;  /* 0x000000ffff077224 */ /* 0x000fc800078e0a05 */
[----:B------:R-:W-:Y:S02]  /*02c0*/  IMAD R6, R7, c[0x0][0x164], R2 ;  /* 0x0000590007067a24 */ /* 0x000fe400078e0202 */
.L_x_2:
[----:B------:R-:W-:Y:S05]  /*02d0*/  BSYNC B0 ;  /* 0x0000000000007941 */ /* 0x000fea0003800000 */
.L_x_0:
[----:B------:R-:W-:-:S04]  /*02e0*/  ISETP.LT.AND P0, PT, R6, c[0x0][0x164], PT ;  /* 0x0000590006007a0c */ /* 0x000fc80003f01270 */
[----:B------:R-:W-:-:S13]  /*02f0*/  ISETP.GE.OR P0, PT, R5, c[0x0][0x160], !P0 ;  /* 0x0000580005007a0c */ /* 0x000fda0004706670 */
[----:B------:R-:W-:Y:S02]  /*0300*/  @!P0 SHF.R.S32.HI R4, RZ, 0x1f, R5 ;  /* 0x0000001fff048819 */ /* 0x000fe40000011405 */
[----:B------:R-:W-:-:S03]  /*0310*/  @!P0 SHF.R.S32.HI R7, RZ, 0x1f, R6 ;  /* 0x0000001fff078819 */ /* 0x000fc60000011406 */
[----:B------:R-:W-:Y:S02]  /*0320*/  @!P0 IMAD R4, R4, c[0x0][0x170], RZ ;  /* 0x00005c0004048a24 */ /* 0x000fe400078e02ff */
[----:B------:R-:W-:-:S04]  /*0330*/  @!P0 IMAD.WIDE.U32 R6, R5, c[0x0][0x170], R6 ;  /* 0x00005c0005068a25 */ /* 0x000fc800078e0006 */
[----:B------:R-:W-:Y:S01]  /*0340*/  @!P0 IMAD R5, R5, c[0x0][0x174], R4 ;  /* 0x00005d0005058a24 */ /* 0x000fe200078e0204 */
[----:B------:R-:W-:-:S03]  /*0350*/  @!P0 LEA R4, P1, R6, c[0x0][0x168], 0x1 ;  /* 0x00005a0006048a11 */ /* 0x000fc600078208ff */
[----:B------:R-:W-:-:S05]  /*0360*/  @!P0 IMAD.IADD R5, R7, 0x1, R5 ;  /* 0x0000000107058824 */ /* 0x000fca00078e0205 */
[----:B------:R-:W-:-:S05]  /*0370*/  @!P0 LEA.HI.X R5, R6, c[0x0][0x16c], R5, 0x1, P1 ;  /* 0x00005b0006058a11 */ /* 0x000fca00008f0c05 */
[----:B------:R-:W2:Y:S01]  /*0380*/  @!P0 LDG.E.U16 R6, [R4.64] ;  /* 0x0000000a04068981 */ /* 0x000ea2000c1e1500 */
[----:B------:R-:W-:Y:S01]  /*0390*/  IMAD R9, R3, c[0x0][0xc], RZ ;  /* 0x0000030003097a24 */ /* 0x000fe200078e02ff */
[----:B--2---:R-:W-:-:S05]  /*03a0*/  @!P0 HSETP2.GEU.AND P1, PT, R6.H0_H0, c[0x0] [0x180].H0_H0, PT ;  /* 0x2000600006008634 */ /* 0x004fca0003f2e800 */
[----:B------:R-:W-:-:S05]  /*03b0*/  @!P0 SEL R7, R6, UR9, P1 ;  /* 0x0000000906078c07 */ /* 0x000fca0008800000 */
[----:B------:R0:W-:Y:S01]  /*03c0*/  @!P0 STG.E.U16 [R4.64], R7 ;  /* 0x0000000704008986 */ /* 0x0001e2000c10150a */
[----:B------:R-:W-:-:S04]  /*03d0*/  IADD3 R2, P0, R9, R2, RZ ;  /* 0x0000000209027210 */ /* 0x000fc80007f1e0ff */
[----:B------:R-:W-:Y:S02]  /*03e0*/  IADD3.X R0, RZ, R0, RZ, P0, !PT ;  /* 0x00000000ff007210 */ /* 0x000fe400007fe4ff */
[----:B------:R-:W-:-:S04]  /*03f0*/  ISETP.GE.U32.AND P0, PT, R2, UR4, PT ;  /* 0x0000000402007c0c */ /* 0x000fc8000bf06070 */
[----:B------:R-:W-:-:S13]  /*0400*/  ISETP.GE.AND.EX P0, PT, R0, UR5, PT, P0 ;  /* 0x0000000500007c0c */ /* 0x000fda000bf06300 */
[----:B0-----:R-:W-:Y:S05]  /*0410*/  @!P0 BRA `(.L_x_3) ;  /* 0xfffffcd000008947 */ /* 0x001fea000383ffff */
[----:B------:R-:W-:Y:S05]  /*0420*/  EXIT ;  /* 0x000000000000794d */ /* 0x000fea0003800000 */
        .weak           $__internal_0_$__cuda_sm20_div_s64
        .type           $__internal_0_$__cuda_sm20_div_s64,@function
        .size           $__internal_0_$__cuda_sm20_div_s64,(.L_x_72 - $__internal_0_$__cuda_sm20_div_s64)
$__internal_0_$__cuda_sm20_div_s64:
[----:B------:R-:W-:Y:S01]  /*0430*/  ULDC UR7, c[0x0][0x164] ;  /* 0x0000590000077ab9 */ /* 0x000fe20000000800 */
[----:B------:R-:W-:Y:S01]  /*0440*/  ISETP.GE.AND P3, PT, R0, RZ, PT ;  /* 0x000000ff0000720c */ /* 0x000fe20003f66270 */
[----:B------:R-:W-:Y:S02]  /*0450*/  UIADD3 UR6, UP1, URZ, -UR7, URZ ;  /* 0x800000073f067290 */ /* 0x000fe4000ff3e03f */
[----:B------:R-:W-:Y:S02]  /*0460*/  UISETP.GE.AND UP0, UPT, UR8, URZ, UPT ;  /* 0x0000003f0800728c */ /* 0x000fe4000bf06270 */
[----:B------:R-:W-:Y:S02]  /*0470*/  UIADD3.X UR12, URZ, ~UR8, URZ, UP1, !UPT ;  /* 0x800000083f0c7290 */ /* 0x000fe40008ffe43f */
[----:B------:R-:W-:Y:S02]  /*0480*/  USEL UR6, UR6, UR7, !UP0 ;  /* 0x0000000706067287 */ /* 0x000fe4000c000000 */
[----:B------:R-:W-:-:S09]  /*0490*/  USEL UR7, UR12, UR8, !UP0 ;  /* 0x000000080c077287 */ /* 0x000fd2000c000000 */
[----:B------:R-:W0:Y:S08]  /*04a0*/  I2F.U64.RP R5, UR6 ;  /* 0x0000000600057d12 */ /* 0x000e300008309000 */
[----:B0-----:R-:W0:Y:S02]  /*04b0*/  MUFU.RCP R5, R5 ;  /* 0x0000000500057308 */ /* 0x001e240000001000 */
[----:B0-----:R-:W-:-:S06]  /*04c0*/  IADD3 R6, R5, 0x1ffffffe, RZ ;  /* 0x1ffffffe05067810 */ /* 0x001fcc0007ffe0ff */
[----:B------:R-:W0:Y:S02]  /*04d0*/  F2I.U64.TRUNC R6, R6 ;  /* 0x0000000600067311 */ /* 0x000e24000020d800 */
[----:B0-----:R-:W-:-:S04]  /*04e0*/  IMAD.WIDE.U32 R8, R6, UR6, RZ ;  /* 0x0000000606087c25 */ /* 0x001fc8000f8e00ff */
[----:B------:R-:W-:Y:S01]  /*04f0*/  IMAD R9, R6, UR7, R9 ;  /* 0x0000000706097c24 */ /* 0x000fe2000f8e0209 */
[----:B------:R-:W-:-:S03]  /*0500*/  IADD3 R11, P0, RZ, -R8, RZ ;  /* 0x80000008ff0b7210 */ /* 0x000fc60007f1e0ff */
[----:B------:R-:W-:Y:S02]  /*0510*/  IMAD R9, R7, UR6, R9 ;  /* 0x0000000607097c24 */ /* 0x000fe4000f8e0209 */
[----:B------:R-:W-:-:S04]  /*0520*/  IMAD.HI.U32 R8, R6, R11, RZ ;  /* 0x0000000b06087227 */ /* 0x000fc800078e00ff */
[----:B------:R-:W-:Y:S02]  /*0530*/  IMAD.X R13, RZ, RZ, ~R9, P0 ;  /* 0x000000ffff0d7224 */ /* 0x000fe400000e0e09 */
[----:B------:R-:W-:Y:S02]  /*0540*/  IMAD.MOV.U32 R9, RZ, RZ, R6 ;  /* 0x000000ffff097224 */ /* 0x000fe400078e0006 */
[-C--:B------:R-:W-:Y:S02]  /*0550*/  IMAD R15, R7, R13.reuse, RZ ;  /* 0x0000000d070f7224 */ /* 0x080fe400078e02ff */
[----:B------:R-:W-:-:S04]  /*0560*/  IMAD.WIDE.U32 R8, P0, R6, R13, R8 ;  /* 0x0000000d06087225 */ /* 0x000fc80007800008 */
[----:B------:R-:W-:-:S04]  /*0570*/  IMAD.HI.U32 R5, R7, R13, RZ ;  /* 0x0000000d07057227 */ /* 0x000fc800078e00ff */
[----:B------:R-:W-:-:S04]  /*0580*/  IMAD.HI.U32 R8, P1, R7, R11, R8 ;  /* 0x0000000b07087227 */ /* 0x000fc80007820008 */
[----:B------:R-:W-:Y:S01]  /*0590*/  IMAD.X R5, R5, 0x1, R7, P0 ;  /* 0x0000000105057824 */ /* 0x000fe200000e0607 */
[----:B------:R-:W-:-:S04]  /*05a0*/  IADD3 R9, P2, R15, R8, RZ ;  /* 0x000000080f097210 */ /* 0x000fc80007f5e0ff */
[----:B------:R-:W-:Y:S01]  /*05b0*/  IADD3.X R5, RZ, RZ, R5, P2, P1 ;  /* 0x000000ffff057210 */ /* 0x000fe200017e2405 */
[----:B------:R-:W-:-:S04]  /*05c0*/  IMAD.WIDE.U32 R6, R9, UR6, RZ ;  /* 0x0000000609067c25 */ /* 0x000fc8000f8e00ff */
[----:B------:R-:W-:Y:S01]  /*05d0*/  IMAD R8, R9, UR7, R7 ;  /* 0x0000000709087c24 */ /* 0x000fe2000f8e0207 */
[----:B------:R-:W-:Y:S02]  /*05e0*/  IADD3 R11, P0, RZ, -R6, RZ ;  /* 0x80000006ff0b7210 */ /* 0x000fe40007f1e0ff */
[-C--:B------:R-:W-:Y:S01]  /*05f0*/  IADD3 R7, P4, RZ, -R2.reuse, RZ ;  /* 0x80000002ff077210 */ /* 0x080fe20007f9e0ff */
[----:B------:R-:W-:Y:S02]  /*0600*/  IMAD R6, R5, UR6, R8 ;  /* 0x0000000605067c24 */ /* 0x000fe4000f8e0208 */
[----:B------:R-:W-:Y:S01]  /*0610*/  IMAD.HI.U32 R8, R9, R11, RZ ;  /* 0x0000000b09087227 */ /* 0x000fe200078e00ff */
[----:B------:R-:W-:Y:S02]  /*0620*/  SEL R10, R7, R2, !P3 ;  /* 0x00000002070a7207 */ /* 0x000fe40005800000 */
[----:B------:R-:W-:Y:S01]  /*0630*/  IADD3.X R7, RZ, ~R0, RZ, P4, !PT ;  /* 0x80000000ff077210 */ /* 0x000fe200027fe4ff */
[----:B------:R-:W-:-:S03]  /*0640*/  IMAD.X R6, RZ, RZ, ~R6, P0 ;  /* 0x000000ffff067224 */ /* 0x000fc600000e0e06 */
[----:B------:R-:W-:Y:S01]  /*0650*/  SEL R12, R7, R0, !P3 ;  /* 0x00000000070c7207 */ /* 0x000fe20005800000 */
[----:B------:R-:W-:-:S04]  /*0660*/  IMAD.WIDE.U32 R8, P0, R9, R6, R8 ;  /* 0x0000000609087225 */ /* 0x000fc80007800008 */
[----:B------:R-:W-:Y:S02]  /*0670*/  IMAD.MOV.U32 R7, RZ, RZ, RZ ;  /* 0x000000ffff077224 */ /* 0x000fe400078e00ff */
[----:B------:R-:W-:-:S04]  /*0680*/  IMAD.HI.U32 R9, P1, R5, R11, R8 ;  /* 0x0000000b05097227 */ /* 0x000fc80007820008 */
[CC--:B------:R-:W-:Y:S02]  /*0690*/  IMAD R8, R5.reuse, R6.reuse, RZ ;  /* 0x0000000605087224 */ /* 0x0c0fe400078e02ff */
[----:B------:R-:W-:-:S03]  /*06a0*/  IMAD.HI.U32 R6, R5, R6, RZ ;  /* 0x0000000605067227 */ /* 0x000fc600078e00ff */
[----:B------:R-:W-:Y:S01]  /*06b0*/  IADD3 R9, P2, R8, R9, RZ ;  /* 0x0000000908097210 */ /* 0x000fe20007f5e0ff */
[----:B------:R-:W-:-:S04]  /*06c0*/  IMAD.X R5, R6, 0x1, R5, P0 ;  /* 0x0000000106057824 */ /* 0x000fc800000e0605 */
[----:B------:R-:W-:Y:S01]  /*06d0*/  IMAD.HI.U32 R6, R9, R10, RZ ;  /* 0x0000000a09067227 */ /* 0x000fe200078e00ff */
[----:B------:R-:W-:-:S05]  /*06e0*/  IADD3.X R5, RZ, RZ, R5, P2, P1 ;  /* 0x000000ffff057210 */ /* 0x000fca00017e2405 */
[----:B------:R-:W-:-:S04]  /*06f0*/  IMAD.WIDE.U32 R6, R9, R12, R6 ;  /* 0x0000000c09067225 */ /* 0x000fc800078e0006 */
[C---:B------:R-:W-:Y:S02]  /*0700*/  IMAD R9, R5.reuse, R12, RZ ;  /* 0x0000000c05097224 */ /* 0x040fe400078e02ff */
[----:B------:R-:W-:-:S04]  /*0710*/  IMAD.HI.U32 R6, P0, R5, R10, R6 ;  /* 0x0000000a05067227 */ /* 0x000fc80007800006 */
[----:B------:R-:W-:Y:S01]  /*0720*/  IMAD.HI.U32 R5, R5, R12, RZ ;  /* 0x0000000c05057227 */ /* 0x000fe200078e00ff */
[----:B------:R-:W-:-:S03]  /*0730*/  IADD3 R9, P1, R9, R6, RZ ;  /* 0x0000000609097210 */ /* 0x000fc60007f3e0ff */
[----:B------:R-:W-:Y:S02]  /*0740*/  IMAD.X R5, RZ, RZ, R5, P0 ;  /* 0x000000ffff057224 */ /* 0x000fe400000e0605 */
[----:B------:R-:W-:-:S04]  /*0750*/  IMAD.WIDE.U32 R6, R9, UR6, RZ ;  /* 0x0000000609067c25 */ /* 0x000fc8000f8e00ff */
[----:B------:R-:W-:Y:S01]  /*0760*/  IMAD.X R5, RZ, RZ, R5, P1 ;  /* 0x000000ffff057224 */ /* 0x000fe200008e0605 */
[----:B------:R-:W-:Y:S01]  /*0770*/  IADD3 R10, P1, -R6, R10, RZ ;  /* 0x0000000a060a7210 */ /* 0x000fe20007f3e1ff */
[C---:B------:R-:W-:Y:S01]  /*0780*/  IMAD R8, R9.reuse, UR7, R7 ;  /* 0x0000000709087c24 */ /* 0x040fe2000f8e0207 */
[----:B------:R-:W-:Y:S02]  /*0790*/  IADD3 R6, R9, 0x1, RZ ;  /* 0x0000000109067810 */ /* 0x000fe40007ffe0ff */
[----:B------:R-:W-:Y:S01]  /*07a0*/  ISETP.GE.U32.AND P0, PT, R10, UR6, PT ;  /* 0x000000060a007c0c */ /* 0x000fe2000bf06070 */
[----:B------:R-:W-:-:S05]  /*07b0*/  IMAD R5, R5, UR6, R8 ;  /* 0x0000000605057c24 */ /* 0x000fca000f8e0208 */
[----:B------:R-:W-:Y:S02]  /*07c0*/  IADD3.X R8, ~R5, R12, RZ, P1, !PT ;  /* 0x0000000c05087210 */ /* 0x000fe40000ffe5ff */
[----:B------:R-:W-:Y:S02]  /*07d0*/  IADD3 R5, P1, R10, -UR6, RZ ;  /* 0x800000060a057c10 */ /* 0x000fe4000ff3e0ff */
[C---:B------:R-:W-:Y:S02]  /*07e0*/  ISETP.GE.U32.AND.EX P0, PT, R8.reuse, UR7, PT, P0 ;  /* 0x0000000708007c0c */ /* 0x040fe4000bf06100 */
[----:B------:R-:W-:Y:S02]  /*07f0*/  IADD3.X R7, R8, ~UR7, RZ, P1, !PT ;  /* 0x8000000708077c10 */ /* 0x000fe40008ffe4ff */
[----:B------:R-:W-:Y:S02]  /*0800*/  SEL R5, R5, R10, P0 ;  /* 0x0000000a05057207 */ /* 0x000fe40000000000 */
[----:B------:R-:W-:-:S02]  /*0810*/  SEL R7, R7, R8, P0 ;  /* 0x0000000807077207 */ /* 0x000fc40000000000 */
[----:B------:R-:W-:Y:S02]  /*0820*/  SEL R9, R6, R9, P0 ;  /* 0x0000000906097207 */ /* 0x000fe40000000000 */
[----:B------:R-:W-:Y:S02]  /*0830*/  ISETP.GE.U32.AND P0, PT, R5, UR6, PT ;  /* 0x0000000605007c0c */ /* 0x000fe4000bf06070 */
[----:B------:R-:W-:Y:S02]  /*0840*/  IADD3 R6, R9, 0x1, RZ ;  /* 0x0000000109067810 */ /* 0x000fe40007ffe0ff */
[----:B------:R-:W-:Y:S02]  /*0850*/  ISETP.GE.U32.AND.EX P0, PT, R7, UR7, PT, P0 ;  /* 0x0000000707007c0c */ /* 0x000fe4000bf06100 */
[----:B------:R-:W-:Y:S02]  /*0860*/  LOP3.LUT R5, R0, UR8, RZ, 0x3c, !PT ;  /* 0x0000000800057c12 */ /* 0x000fe4000f8e3cff */
[----:B------:R-:W-:-:S02]  /*0870*/  SEL R6, R6, R9, P0 ;  /* 0x0000000906067207 */ /* 0x000fc40000000000 */
[----:B------:R-:W-:Y:S02]  /*0880*/  ISETP.GE.AND P1, PT, R5, RZ, PT ;  /* 0x000000ff0500720c */ /* 0x000fe40003f26270 */
[----:B------:R-:W-:Y:S01]  /*0890*/  ISETP.NE.U32.AND P0, PT, RZ, c[0x0][0x164], PT ;  /* 0x00005900ff007a0c */ /* 0x000fe20003f05070 */
[----:B------:R-:W-:-:S03]  /*08a0*/  IMAD.MOV R5, RZ, RZ, -R6 ;  /* 0x000000ffff057224 */ /* 0x000fc600078e0a06 */
[----:B------:R-:W-:Y:S02]  /*08b0*/  ISETP.NE.AND.EX P0, PT, RZ, UR8, PT, P0 ;  /* 0x00000008ff007c0c */ /* 0x000fe4000bf05300 */
[----:B------:R-:W-:Y:S01]  /*08c0*/  SEL R6, R5, R6, !P1 ;  /* 0x0000000605067207 */ /* 0x000fe20004800000 */
[----:B------:R-:W-:-:S03]  /*08d0*/  IMAD.MOV.U32 R5, RZ, RZ, 0x0 ;  /* 0x00000000ff057424 */ /* 0x000fc600078e00ff */
[----:B------:R-:W-:Y:S01]  /*08e0*/  SEL R6, R6, 0xffffffff, P0 ;  /* 0xffffffff06067807 */ /* 0x000fe20000000000 */
[----:B------:R-:W-:Y:S06]  /*08f0*/  RET.REL.NODEC R4 `(_ZN7cutlass9reference6device6kernel13TensorForEachINS1_6detail14TensorReLuFuncINS_6half_tENS_6layout8RowMajorEEELi2ENS9_6ParamsEEEvNS_5CoordIXT0_EilEET1_) ;  /* 0xfffff70004007950 */ /* 0x000fec0003c3ffff */
.L_x_4:
[----:B------:R-:W-:-:S00]  /*0900*/  BRA `(.L_x_4) ;  /* 0xfffffff000007947 */ /* 0x000fc0000383ffff */
[----:B------:R-:W-:-:S00]  /*0910*/  NOP ;  /* 0x0000000000007918 */ /* 0x000fc00000000000 */
        /* <DEDUP_REMOVED lines=14> */
.L_x_72:


//--------------------- .text._ZN7cutlass9reference6device6kernel19TensorScaleBiasGemmINS_9TensorRefINS_6half_tENS_6layout8RowMajorEEES8_S5_S8_NS_11MatrixShapeILi4ELi4EEENS_16NumericConverterIS5_S5_LNS_15FloatRoundStyleE2EEEEEvNS_4gemm9GemmCoordET_T0_T1_T2_SJ_ --------------------------
	.section	.text._ZN7cutlass9reference6device6kernel19TensorScaleBiasGemmINS_9TensorRefINS_6half_tENS_6layout8RowMajorEEES8_S5_S8_NS_11MatrixShapeILi4ELi4EEENS_16NumericConverterIS5_S5_LNS_15FloatRoundStyleE2EEEEEvNS_4gemm9GemmCoordET_T0_T1_T2_SJ_,"ax",@progbits
	.sectioninfo	@"SHI_REGISTERS=40"
	.align	128
        .global         _ZN7cutlass9reference6device6kernel19TensorScaleBiasGemmINS_9TensorRefINS_6half_tENS_6layout8RowMajorEEES8_S5_S8_NS_11MatrixShapeILi4ELi4EEENS_16NumericConverterIS5_S5_LNS_15FloatRoundStyleE2EEEEEvNS_4gemm9GemmCoordET_T0_T1_T2_SJ_
        .type           _ZN7cutlass9reference6device6kernel19TensorScaleBiasGemmINS_9TensorRefINS_6half_tENS_6layout8RowMajorEEES8_S5_S8_NS_11MatrixShapeILi4ELi4EEENS_16NumericConverterIS5_S5_LNS_15FloatRoundStyleE2EEEEEvNS_4gemm9GemmCoordET_T0_T1_T2_SJ_,@function
        .size           _ZN7cutlass9reference6device6kernel19TensorScaleBiasGemmINS_9TensorRefINS_6half_tENS_6layout8RowMajorEEES8_S5_S8_NS_11MatrixShapeILi4ELi4EEENS_16NumericConverterIS5_S5_LNS_15FloatRoundStyleE2EEEEEvNS_4gemm9GemmCoordET_T0_T1_T2_SJ_,(.L_x_78 - _ZN7cutlass9reference6device6kernel19TensorScaleBiasGemmINS_9TensorRefINS_6half_tENS_6layout8RowMajorEEES8_S5_S8_NS_11MatrixShapeILi4ELi4EEENS_16NumericConverterIS5_S5_LNS_15FloatRoundStyleE2EEEEEvNS_4gemm9GemmCoordET_T0_T1_T2_SJ_)
        .other          _ZN7cutlass9reference6device6kernel19TensorScaleBiasGemmINS_9TensorRefINS_6half_tENS_6layout8RowMajorEEES8_S5_S8_NS_11MatrixShapeILi4ELi4EEENS_16NumericConverterIS5_S5_LNS_15FloatRoundStyleE2EEEEEvNS_4gemm9GemmCoordET_T0_T1_T2_SJ_,@"STO_CUDA_ENTRY STV_DEFAULT"
_ZN7cutlass9reference6device6kernel19TensorScaleBiasGemmINS_9TensorRefINS_6half_tENS_6layout8RowMajorEEES8_S5_S8_NS_11MatrixShapeILi4ELi4EEENS_16NumericConverterIS5_S5_LNS_15FloatRoundStyleE2EEEEEvNS_4gemm9GemmCoordET_T0_T1_T2_SJ_:
.text._ZN7cutlass9reference6device6kernel19TensorScaleBiasGemmINS_9TensorRefINS_6half_tENS_6layout8RowMajorEEES8_S5_S8_NS_11MatrixShapeILi4ELi4EEENS_16NumericConverterIS5_S5_LNS_15FloatRoundStyleE2EEEEEvNS_4gemm9GemmCoordET_T0_T1_T2_SJ_:
[----:B------:R-:W-:Y:S02]  /*0000*/  IMAD.MOV.U32 R1, RZ, RZ, c[0x0][0x28] ;  /* 0x00000a00ff017624 */ /* 0x000fe400078e00ff */
[----:B------:R-:W0:Y:S01]  /*0010*/  S2R R2, SR_CTAID.X ;  /* 0x0000000000027919 */ /* 0x000e220000002500 */
[----:B------:R-:W-:-:S03]  /*0020*/  ULDC.64 UR4, c[0x0][0x118] ;  /* 0x0000460000047ab9 */ /* 0x000fc60000000a00 */
[----:B------:R-:W0:Y:S04]  /*0030*/  S2R R3, SR_TID.X ;  /* 0x0000000000037919 */ /* 0x000e280000002100 */
[----:B------:R-:W1:Y:S04]  /*0040*/  S2R R0, SR_CTAID.Y ;  /* 0x0000000000007919 */ /* 0x000e680000002600 */
[----:B------:R-:W1:Y:S01]  /*0050*/  S2R R5, SR_TID.Y ;  /* 0x0000000000057919 */ /* 0x000e620000002200 */
[----:B0-----:R-:W-:-:S04]  /*0060*/  IMAD R2, R2, c[0x0][0x0], R3 ;  /* 0x0000000002027a24 */ /* 0x001fc800078e0203 */
[----:B------:R-:W-:-:S04]  /*0070*/  IMAD.SHL.U32 R2, R2, 0x4, RZ ;  /* 0x0000000402027824 */ /* 0x000fc800078e00ff */
[C---:B------:R-:W-:Y:S01]  /*0080*/  IMAD.WIDE.U32 R14, R2.reuse, c[0x0][0x178], RZ ;  /* 0x00005e00020e7a25 */ /* 0x040fe200078e00ff */
[C---:B------:R-:W-:Y:S02]  /*0090*/  IADD3 R3, R2.reuse, 0x3, RZ ;  /* 0x0000000302037810 */ /* 0x040fe40007ffe0ff */
[----:B------:R-:W-:Y:S01]  /*00a0*/  SHF.R.S32.HI R6, RZ, 0x1f, R2 ;  /* 0x0000001fff067819 */ /* 0x000fe20000011402 */
[----:B------:R-:W-:Y:S01]  /*00b0*/  IMAD.WIDE.U32 R18, R2, c[0x0][0x188], RZ ;  /* 0x0000620002127a25 */ /* 0x000fe200078e00ff */
[----:B------:R-:W-:Y:S02]  /*00c0*/  SHF.R.S32.HI R8, RZ, 0x1f, R3 ;  /* 0x0000001fff087819 */ /* 0x000fe40000011403 */
[----:B------:R-:W-:Y:S01]  /*00d0*/  LEA R9, P2, R14, c[0x0][0x170], 0x1 ;  /* 0x00005c000e097a11 */ /* 0x000fe200078408ff */
[----:B------:R-:W-:Y:S01]  /*00e0*/  IMAD R11, R6, c[0x0][0x188], RZ ;  /* 0x00006200060b7a24 */ /* 0x000fe200078e02ff */
[----:B------:R-:W-:Y:S01]  /*00f0*/  LEA R7, P1, R18, c[0x0][0x180], 0x1 ;  /* 0x0000600012077a11 */ /* 0x000fe200078208ff */
[----:B------:R-:W-:-:S02]  /*0100*/  IMAD R21, R6, c[0x0][0x178], RZ ;  /* 0x00005e0006157a24 */ /* 0x000fc400078e02ff */
[----:B------:R-:W-:Y:S02]  /*0110*/  IMAD R6, R8, c[0x0][0x188], RZ ;  /* 0x0000620008067a24 */ /* 0x000fe400078e02ff */
[----:B------:R-:W-:Y:S02]  /*0120*/  IMAD R25, R2, c[0x0][0x17c], R21 ;  /* 0x00005f0002197a24 */ /* 0x000fe400078e0215 */
[----:B------:R-:W-:-:S04]  /*0130*/  IMAD.WIDE.U32 R12, R3, c[0x0][0x188], RZ ;  /* 0x00006200030c7a25 */ /* 0x000fc800078e00ff */
[----:B------:R-:W-:Y:S02]  /*0140*/  IMAD R21, R3, c[0x0][0x18c], R6 ;  /* 0x0000630003157a24 */ /* 0x000fe400078e0206 */
[----:B------:R-:W-:Y:S01]  /*0150*/  IMAD R23, R2, c[0x0][0x18c], R11 ;  /* 0x0000630002177a24 */ /* 0x000fe200078e020b */
[----:B------:R-:W-:Y:S01]  /*0160*/  LEA R11, P0, R12, c[0x0][0x180], 0x1 ;  /* 0x000060000c0b7a11 */ /* 0x000fe200078008ff */
[----:B------:R-:W-:Y:S02]  /*0170*/  IMAD R8, R8, c[0x0][0x178], RZ ;  /* 0x00005e0008087a24 */ /* 0x000fe400078e02ff */
[----:B------:R-:W-:Y:S02]  /*0180*/  IMAD.IADD R15, R15, 0x1, R25 ;  /* 0x000000010f0f7824 */ /* 0x000fe400078e0219 */
[----:B------:R-:W-:Y:S02]  /*0190*/  IMAD.IADD R13, R13, 0x1, R21 ;  /* 0x000000010d0d7824 */ /* 0x000fe400078e0215 */
[----:B------:R-:W-:-:S02]  /*01a0*/  IMAD.IADD R19, R19, 0x1, R23 ;  /* 0x0000000113137824 */ /* 0x000fc400078e0217 */
[C---:B------:R-:W-:Y:S01]  /*01b0*/  IMAD.WIDE.U32 R16, R3.reuse, c[0x0][0x178], RZ ;  /* 0x00005e0003107a25 */ /* 0x040fe200078e00ff */
[----:B------:R-:W-:Y:S02]  /*01c0*/  LEA.HI.X R10, R12, c[0x0][0x184], R13, 0x1, P0 ;  /* 0x000061000c0a7a11 */ /* 0x000fe400000f0c0d */
[----:B------:R-:W-:Y:S01]  /*01d0*/  LEA.HI.X R6, R18, c[0x0][0x184], R19, 0x1, P1 ;  /* 0x0000610012067a11 */ /* 0x000fe200008f0c13 */
[----:B------:R-:W-:Y:S01]  /*01e0*/  IMAD R21, R3, c[0x0][0x17c], R8 ;  /* 0x00005f0003157a24 */ /* 0x000fe200078e0208 */
[----:B------:R-:W-:Y:S01]  /*01f0*/  LEA.HI.X R8, R14, c[0x0][0x174], R15, 0x1, P2 ;  /* 0x00005d000e087a11 */ /* 0x000fe200010f0c0f */
[----:B-1----:R-:W-:Y:S01]  /*0200*/  IMAD R0, R0, c[0x0][0x4], R5 ;  /* 0x0000010000007a24 */ /* 0x002fe200078e0205 */
[----:B------:R-:W-:Y:S01]  /*0210*/  IADD3 R12, R2, 0x2, RZ ;  /* 0x00000002020c7810 */ /* 0x000fe20007ffe0ff */
[----:B------:R-:W-:Y:S01]  /*0220*/  IMAD.IADD R15, R17, 0x1, R21 ;  /* 0x00000001110f7824 */ /* 0x000fe200078e0215 */
[----:B------:R-:W-:Y:S01]  /*0230*/  LEA R13, P1, R16, c[0x0][0x170], 0x1 ;  /* 0x00005c00100d7a11 */ /* 0x000fe200078208ff */
[----:B------:R-:W-:Y:S01]  /*0240*/  IMAD.SHL.U32 R0, R0, 0x4, RZ ;  /* 0x0000000400007824 */ /* 0x000fe200078e00ff */
[----:B------:R-:W-:Y:S01]  /*0250*/  IADD3 R14, R2, 0x1, RZ ;  /* 0x00000001020e7810 */ /* 0x000fe20007ffe0ff */
[----:B------:R-:W-:Y:S01]  /*0260*/  IMAD.WIDE.U32 R20, R12, c[0x0][0x188], RZ ;  /* 0x000062000c147a25 */ /* 0x000fe200078e00ff */
[----:B------:R-:W-:-:S02]  /*0270*/  SHF.R.S32.HI R17, RZ, 0x1f, R12 ;  /* 0x0000001fff117819 */ /* 0x000fc4000001140c */
[----:B------:R-:W-:Y:S01]  /*0280*/  LEA.HI.X R16, R16, c[0x0][0x174], R15, 0x1, P1 ;  /* 0x00005d0010107a11 */ /* 0x000fe200008f0c0f */
[----:B------:R-:W-:Y:S01]  /*0290*/  IMAD.WIDE.U32 R18, R12, c[0x0][0x178], RZ ;  /* 0x00005e000c127a25 */ /* 0x000fe200078e00ff */
[----:B------:R-:W-:Y:S02]  /*02a0*/  SHF.R.S32.HI R15, RZ, 0x1f, R14 ;  /* 0x0000001fff0f7819 */ /* 0x000fe4000001140e */
[----:B------:R-:W-:Y:S01]  /*02b0*/  ISETP.NE.U32.AND P0, PT, RZ, c[0x0][0x198], PT ;  /* 0x00006600ff007a0c */ /* 0x000fe20003f05070 */
[C---:B------:R-:W-:Y:S02]  /*02c0*/  IMAD R23, R17.reuse, c[0x0][0x188], RZ ;  /* 0x0000620011177a24 */ /* 0x040fe400078e02ff */
[----:B------:R-:W-:Y:S01]  /*02d0*/  IMAD R27, R17, c[0x0][0x178], RZ ;  /* 0x00005e00111b7a24 */ /* 0x000fe200078e02ff */
[----:B------:R-:W-:Y:S01]  /*02e0*/  LEA R17, P2, R18, c[0x0][0x170], 0x1 ;  /* 0x00005c0012117a11 */ /* 0x000fe200078408ff */
[C---:B------:R-:W-:Y:S01]  /*02f0*/  IMAD R33, R15.reuse, c[0x0][0x188], RZ ;  /* 0x000062000f217a24 */ /* 0x040fe200078e02ff */
[----:B------:R-:W-:Y:S01]  /*0300*/  ISETP.NE.AND.EX P0, PT, RZ, c[0x0][0x19c], PT, P0 ;  /* 0x00006700ff007a0c */ /* 0x000fe20003f05300 */
[----:B------:R-:W-:Y:S01]  /*0310*/  IMAD R22, R15, c[0x0][0x178], RZ ;  /* 0x00005e000f167a24 */ /* 0x000fe200078e02ff */
[----:B------:R-:W-:Y:S01]  /*0320*/  LEA R15, P1, R20, c[0x0][0x180], 0x1 ;  /* 0x00006000140f7a11 */ /* 0x000fe200078208ff */
[----:B------:R-:W-:-:S02]  /*0330*/  IMAD R23, R12, c[0x0][0x18c], R23 ;  /* 0x000063000c177a24 */ /* 0x000fc400078e0217 */
[----:B------:R-:W-:Y:S02]  /*0340*/  IMAD R35, R12, c[0x0][0x17c], R27 ;  /* 0x00005f000c237a24 */ /* 0x000fe400078e021b */
[----:B------:R-:W-:-:S04]  /*0350*/  IMAD.WIDE.U32 R28, R14, c[0x0][0x188], RZ ;  /* 0x000062000e1c7a25 */ /* 0x000fc800078e00ff */
[----:B------:R-:W-:Y:S01]  /*0360*/  IMAD.WIDE.U32 R30, R14, c[0x0][0x178], RZ ;  /* 0x00005e000e1e7a25 */ /* 0x000fe200078e00ff */
[----:B------:R-:W-:-:S03]  /*0370*/  LEA R25, P3, R28, c[0x0][0x180], 0x1 ;  /* 0x000060001c197a11 */ /* 0x000fc600078608ff */
[----:B------:R-:W-:Y:S01]  /*0380*/  IMAD R37, R14, c[0x0][0x18c], R33 ;  /* 0x000063000e257a24 */ /* 0x000fe200078e0221 */
[----:B------:R-:W-:Y:S01]  /*0390*/  LEA R27, P4, R30, c[0x0][0x170], 0x1 ;  /* 0x00005c001e1b7a11 */ /* 0x000fe200078808ff */
[----:B------:R-:W-:Y:S02]  /*03a0*/  IMAD R22, R14, c[0x0][0x17c], R22 ;  /* 0x00005f000e167a24 */ /* 0x000fe400078e0216 */
[----:B------:R-:W-:Y:S02]  /*03b0*/  IMAD.IADD R33, R21, 0x1, R23 ;  /* 0x0000000115217824 */ /* 0x000fe400078e0217 */
[----:B------:R-:W-:Y:S02]  /*03c0*/  IMAD.IADD R23, R19, 0x1, R35 ;  /* 0x0000000113177824 */ /* 0x000fe400078e0223 */
[----:B------:R-:W-:Y:S01]  /*03d0*/  IMAD.IADD R21, R29, 0x1, R37 ;  /* 0x000000011d157824 */ /* 0x000fe200078e0225 */
[----:B------:R-:W-:Y:S01]  /*03e0*/  LEA.HI.X R24, R20, c[0x0][0x184], R33, 0x1, P1 ;  /* 0x0000610014187a11 */ /* 0x000fe200008f0c21 */
[----:B------:R-:W-:Y:S01]  /*03f0*/  IMAD.IADD R19, R31, 0x1, R22 ;  /* 0x000000011f137824 */ /* 0x000fe200078e0216 */
[----:B------:R-:W-:Y:S01]  /*0400*/  LEA.HI.X R26, R18, c[0x0][0x174], R23, 0x1, P2 ;  /* 0x00005d00121a7a11 */ /* 0x000fe200010f0c17 */
[----:B------:R-:W-:Y:S01]  /*0410*/  IMAD.WIDE R4, R0, 0x2, RZ ;  /* 0x0000000200047825 */ /* 0x000fe200078e02ff */
[----:B------:R-:W-:-:S02]  /*0420*/  LEA.HI.X R28, R28, c[0x0][0x184], R21, 0x1, P3 ;  /* 0x000061001c1c7a11 */ /* 0x000fc400018f0c15 */
[----:B------:R-:W-:Y:S01]  /*0430*/  LEA.HI.X R30, R30, c[0x0][0x174], R19, 0x1, P4 ;  /* 0x00005d001e1e7a11 */ /* 0x000fe200020f0c13 */
[----:B------:R-:W-:-:S05]  /*0440*/  IMAD.MOV.U32 R29, RZ, RZ, RZ ;  /* 0x000000ffff1d7224 */ /* 0x000fca00078e00ff */
.L_x_20:
[----:B------:R-:W-:Y:S01]  /*0450*/  IADD3 R29, R29, 0x1, RZ ;  /* 0x000000011d1d7810 */ /* 0x000fe20007ffe0ff */
[----:B------:R-:W-:Y:S03]  /*0460*/  BSSY B0, `(.L_x_5) ;  /* 0x0000090000007945 */ /* 0x000fe60003800000 */
[----:B------:R-:W-:Y:S01]  /*0470*/  ISETP.NE.AND P3, PT, R29, 0x4, PT ;  /* 0x000000041d00780c */ /* 0x000fe20003f65270 */
[----:B0-----:R-:W-:Y:S05]  /*0480*/  @!P0 BRA `(.L_x_6) ;  /* 0x000004a000008947 */ /* 0x001fea0003800000 */
[----:B------:R-:W-:Y:S01]  /*0490*/  ISETP.GE.AND P1, PT, R0, c[0x0][0x164], PT ;  /* 0x0000590000007a0c */ /* 0x000fe20003f26270 */
[----:B------:R-:W-:Y:S01]  /*04a0*/  BSSY B1, `(.L_x_7) ;  /* 0x0000016000017945 */ /* 0x000fe20003800000 */
[----:B------:R-:W-:Y:S02]  /*04b0*/  IADD3 R18, P2, R4, c[0x0][0x198], RZ ;  /* 0x0000660004127a10 */ /* 0x000fe40007f5e0ff */
[----:B------:R-:W-:-:S02]  /*04c0*/  ISETP.GE.OR P6, PT, R2, c[0x0][0x160], P1 ;  /* 0x0000580002007a0c */ /* 0x000fc40000fc6670 */
[----:B------:R-:W-:Y:S02]  /*04d0*/  ISETP.GE.OR P5, PT, R14, c[0x0][0x160], P1 ;  /* 0x000058000e007a0c */ /* 0x000fe40000fa6670 */
[----:B------:R-:W-:Y:S02]  /*04e0*/  ISETP.GE.OR P4, PT, R12, c[0x0][0x160], P1 ;  /* 0x000058000c007a0c */ /* 0x000fe40000f86670 */
[----:B------:R-:W-:Y:S02]  /*04f0*/  ISETP.GE.OR P1, PT, R3, c[0x0][0x160], P1 ;  /* 0x0000580003007a0c */ /* 0x000fe40000f26670 */
[----:B------:R-:W-:-:S05]  /*0500*/  IADD3.X R19, R5, c[0x0][0x19c], RZ, P2, !PT ;  /* 0x0000670005137a10 */ /* 0x000fca00017fe4ff */
[----:B------:R-:W-:Y:S05]  /*0510*/  @P6 BRA `(.L_x_8) ;  /* 0x000000e000006947 */ /* 0x000fea0003800000 */
[----:B------:R-:W-:Y:S01]  /*0520*/  ISETP.NE.U32.AND P2, PT, RZ, c[0x0][0x1a8], PT ;  /* 0x00006a00ff007a0c */ /* 0x000fe20003f45070 */
[----:B------:R-:W2:Y:S01]  /*0530*/  LDG.E.U16 R33, [R18.64] ;  /* 0x0000000412217981 */ /* 0x000ea2000c1e1500 */
[----:B------:R-:W-:Y:S02]  /*0540*/  PRMT R31, RZ, 0x7610, R31 ;  /* 0x00007610ff1f7816 */ /* 0x000fe4000000001f */
[----:B------:R-:W-:-:S13]  /*0550*/  ISETP.NE.AND.EX P2, PT, RZ, c[0x0][0x1ac], PT, P2 ;  /* 0x00006b00ff007a0c */ /* 0x000fda0003f45320 */
[----:B------:R-:W-:-:S04]  /*0560*/  @P2 IADD3 R22, P6, R4, c[0x0][0x1a8], RZ ;  /* 0x00006a0004162a10 */ /* 0x000fc80007fde0ff */
[----:B------:R-:W-:Y:S02]  /*0570*/  @P2 IADD3.X R23, R5, c[0x0][0x1ac], RZ, P6, !PT ;  /* 0x00006b0005172a10 */ /* 0x000fe400037fe4ff */
[----:B------:R-:W-:-:S03]  /*0580*/  IADD3 R20, P6, R4, R9, RZ ;  /* 0x0000000904147210 */ /* 0x000fc60007fde0ff */
[----:B------:R-:W2:Y:S02]  /*0590*/  @P2 LDG.E.U16 R31, [R22.64] ;  /* 0x00000004161f2981 */ /* 0x000ea4000c1e1500 */
[----:B------:R-:W-:-:S05]  /*05a0*/  IMAD.X R21, R5, 0x1, R8, P6 ;  /* 0x0000000105157824 */ /* 0x000fca00030e0608 */
[----:B------:R-:W2:Y:S01]  /*05b0*/  LDG.E.U16 R20, [R20.64] ;  /* 0x0000000414147981 */ /* 0x000ea2000c1e1500 */
[----:B------:R-:W-:Y:S01]  /*05c0*/  IADD3 R32, P2, R4, R7, RZ ;  /* 0x0000000704207210 */ /* 0x000fe20007f5e0ff */
[----:B--2---:R-:W-:-:S04]  /*05d0*/  HFMA2 R31, R33.H0_H0, R20.H0_H0, R31.H0_H0 ;  /* 0x20000014211f7231 */ /* 0x004fc8000004081f */
[----:B------:R-:W-:-:S05]  /*05e0*/  IMAD.X R33, R5, 0x1, R6, P2 ;  /* 0x0000000105217824 */ /* 0x000fca00010e0606 */
[----:B------:R0:W-:Y:S03]  /*05f0*/  STG.E.U16 [R32.64], R31 ;  /* 0x0000001f20007986 */ /* 0x0001e6000c101504 */
.L_x_8:
[----:B------:R-:W-:Y:S05]  /*0600*/  BSYNC B1 ;  /* 0x0000000000017941 */ /* 0x000fea0003800000 */
.L_x_7:
[----:B------:R-:W-:Y:S01]  /*0610*/  BSSY B1, `(.L_x_9) ;  /* 0x0000010000017945 */ /* 0x000fe20003800000 */
[----:B------:R-:W-:Y:S05]  /*0620*/  @P5 BRA `(.L_x_10) ;  /* 0x000000e000005947 */ /* 0x000fea0003800000 */
[----:B------:R-:W-:Y:S01]  /*0630*/  ISETP.NE.U32.AND P2, PT, RZ, c[0x0][0x1a8], PT ;  /* 0x00006a00ff007a0c */ /* 0x000fe20003f45070 */
[----:B0-----:R-:W2:Y:S01]  /*0640*/  LDG.E.U16 R33, [R18.64] ;  /* 0x0000000412217981 */ /* 0x001ea2000c1e1500 */
[----:B------:R-:W-:Y:S02]  /*0650*/  IADD3 R22, P5, R4, R27, RZ ;  /* 0x0000001b04167210 */ /* 0x000fe40007fbe0ff */
[----:B------:R-:W-:Y:S02]  /*0660*/  ISETP.NE.AND.EX P2, PT, RZ, c[0x0][0x1ac], PT, P2 ;  /* 0x00006b00ff007a0c */ /* 0x000fe40003f45320 */
[----:B------:R-:W-:Y:S01]  /*0670*/  PRMT R31, RZ, 0x7610, R31 ;  /* 0x00007610ff1f7816 */ /* 0x000fe2000000001f */
[----:B------:R-:W-:-:S05]  /*0680*/  IMAD.X R23, R5, 0x1, R30, P5 ;  /* 0x0000000105177824 */ /* 0x000fca00028e061e */
[----:B------:R-:W2:Y:S05]  /*0690*/  LDG.E.U16 R22, [R22.64] ;  /* 0x0000000416167981 */ /* 0x000eaa000c1e1500 */
[----:B------:R-:W-:-:S04]  /*06a0*/  @P2 IADD3 R20, P6, R4, c[0x0][0x1a8], RZ ;  /* 0x00006a0004142a10 */ /* 0x000fc80007fde0ff */
[----:B------:R-:W-:-:S05]  /*06b0*/  @P2 IADD3.X R21, R5, c[0x0][0x1ac], RZ, P6, !PT ;  /* 0x00006b0005152a10 */ /* 0x000fca00037fe4ff */
[----:B------:R-:W2:Y:S01]  /*06c0*/  @P2 LDG.E.U16 R31, [R20.64] ;  /* 0x00000004141f2981 */ /* 0x000ea2000c1e1500 */
[----:B------:R-:W-:Y:S01]  /*06d0*/  IADD3 R32, P2, R4, R25, RZ ;  /* 0x0000001904207210 */ /* 0x000fe20007f5e0ff */
[----:B--2---:R-:W-:-:S04]  /*06e0*/  HFMA2 R31, R33.H0_H0, R22.H0_H0, R31.H0_H0 ;  /* 0x20000016211f7231 */ /* 0x004fc8000004081f */
[----:B------:R-:W-:-:S05]  /*06f0*/  IMAD.X R33, R5, 0x1, R28, P2 ;  /* 0x0000000105217824 */ /* 0x000fca00010e061c */
[----:B------:R0:W-:Y:S03]  /*0700*/  STG.E.U16 [R32.64], R31 ;  /* 0x0000001f20007986 */ /* 0x0001e6000c101504 */
.L_x_10:
[----:B------:R-:W-:Y:S05]  /*0710*/  BSYNC B1 ;  /* 0x0000000000017941 */ /* 0x000fea0003800000 */
.L_x_9:
        /* <DEDUP_REMOVED lines=16> */
.L_x_12:
[----:B------:R-:W-:Y:S05]  /*0820*/  BSYNC B1 ;  /* 0x0000000000017941 */ /* 0x000fea0003800000 */
.L_x_11:
[----:B------:R-:W-:Y:S05]  /*0830*/  @P1 BRA `(.L_x_13) ;  /* 0x0000052000001947 */ /* 0x000fea0003800000 */
[----:B------:R-:W-:Y:S01]  /*0840*/  ISETP.NE.U32.AND P1, PT, RZ, c[0x0][0x1a8], PT ;  /* 0x00006a00ff007a0c */ /* 0x000fe20003f25070 */
[----:B------:R-:W2:Y:S01]  /*0850*/  LDG.E.U16 R18, [R18.64] ;  /* 0x0000000412127981 */ /* 0x000ea2000c1e1500 */
[----:B------:R-:W-:Y:S02]  /*0860*/  IADD3 R20, P2, R4, R13, RZ ;  /* 0x0000000d04147210 */ /* 0x000fe40007f5e0ff */
[----:B------:R-:W-:Y:S02]  /*0870*/  ISETP.NE.AND.EX P1, PT, RZ, c[0x0][0x1ac], PT, P1 ;  /* 0x00006b00ff007a0c */ /* 0x000fe40003f25310 */
[----:B0-----:R-:W-:Y:S01]  /*0880*/  PRMT R31, RZ, 0x7610, R31 ;  /* 0x00007610ff1f7816 */ /* 0x001fe2000000001f */
[----:B------:R-:W-:-:S05]  /*0890*/  IMAD.X R21, R5, 0x1, R16, P2 ;  /* 0x0000000105157824 */ /* 0x000fca00010e0610 */
[----:B------:R-:W2:Y:S05]  /*08a0*/  LDG.E.U16 R20, [R20.64] ;  /* 0x0000000414147981 */ /* 0x000eaa000c1e1500 */
[----:B------:R-:W-:-:S04]  /*08b0*/  @P1 IADD3 R22, P4, R4, c[0x0][0x1a8], RZ ;  /* 0x00006a0004161a10 */ /* 0x000fc80007f9e0ff */
[----:B------:R-:W-:-:S05]  /*08c0*/  @P1 IADD3.X R23, R5, c[0x0][0x1ac], RZ, P4, !PT ;  /* 0x00006b0005171a10 */ /* 0x000fca00027fe4ff */
[----:B------:R-:W2:Y:S01]  /*08d0*/  @P1 LDG.E.U16 R31, [R22.64] ;  /* 0x00000004161f1981 */ /* 0x000ea2000c1e1500 */
[----:B------:R-:W-:-:S05]  /*08e0*/  IADD3 R32, P1, R4, R11, RZ ;  /* 0x0000000b04207210 */ /* 0x000fca0007f3e0ff */
[----:B------:R-:W-:Y:S01]  /*08f0*/  IMAD.X R33, R5, 0x1, R10, P1 ;  /* 0x0000000105217824 */ /* 0x000fe200008e060a */
[----:B--2---:R-:W-:-:S05]  /*0900*/  HFMA2 R31, R18.H0_H0, R20.H0_H0, R31.H0_H0 ;  /* 0x20000014121f7231 */ /* 0x004fca000004081f */
[----:B------:R0:W-:Y:S01]  /*0910*/  STG.E.U16 [R32.64], R31 ;  /* 0x0000001f20007986 */ /* 0x0001e2000c101504 */
[----:B------:R-:W-:Y:S05]  /*0920*/  BRA `(.L_x_13) ;  /* 0x0000043000007947 */ /* 0x000fea0003800000 */
.L_x_6:
[----:B------:R-:W-:Y:S01]  /*0930*/  ISETP.GE.AND P1, PT, R0, c[0x0][0x164], PT ;  /* 0x0000590000007a0c */ /* 0x000fe20003f26270 */
[----:B------:R-:W-:Y:S03]  /*0940*/  BSSY B1, `(.L_x_14) ;  /* 0x0000013000017945 */ /* 0x000fe60003800000 */
[----:B------:R-:W-:Y:S02]  /*0950*/  ISETP.GE.OR P2, PT, R2, c[0x0][0x160], P1 ;  /* 0x0000580002007a0c */ /* 0x000fe40000f46670 */
[----:B------:R-:W-:Y:S02]  /*0960*/  ISETP.GE.OR P4, PT, R14, c[0x0][0x160], P1 ;  /* 0x000058000e007a0c */ /* 0x000fe40000f86670 */
[----:B------:R-:W-:Y:S02]  /*0970*/  ISETP.GE.OR P5, PT, R12, c[0x0][0x160], P1 ;  /* 0x000058000c007a0c */ /* 0x000fe40000fa6670 */
[----:B------:R-:W-:-:S07]  /*0980*/  ISETP.GE.OR P1, PT, R3, c[0x0][0x160], P1 ;  /* 0x0000580003007a0c */ /* 0x000fce0000f26670 */
[----:B------:R-:W-:Y:S05]  /*0990*/  @P2 BRA `(.L_x_15) ;  /* 0x000000d000002947 */ /* 0x000fea0003800000 */
[----:B------:R-:W-:Y:S02]  /*09a0*/  ISETP.NE.U32.AND P2, PT, RZ, c[0x0][0x1a8], PT ;  /* 0x00006a00ff007a0c */ /* 0x000fe40003f45070 */
        /* <DEDUP_REMOVED lines=9> */
[----:B--2---:R-:W-:-:S04]  /*0a40*/  HFMA2 R19, R18.H0_H0, c[0x0] [0x190].H0_H0, R23.H0_H0 ;  /* 0x2000640012137a31 */ /* 0x004fc80000040817 */
[----:B------:R-:W-:-:S05]  /*0a50*/  IMAD.X R23, R5, 0x1, R6, P2 ;  /* 0x0000000105177824 */ /* 0x000fca00010e0606 */
[----:B------:R0:W-:Y:S03]  /*0a60*/  STG.E.U16 [R22.64], R19 ;  /* 0x0000001316007986 */ /* 0x0001e6000c101504 */
.L_x_15:
[----:B------:R-:W-:Y:S05]  /*0a70*/  BSYNC B1 ;  /* 0x0000000000017941 */ /* 0x000fea0003800000 */
.L_x_14:
[----:B------:R-:W-:Y:S01]  /*0a80*/  BSSY B1, `(.L_x_16) ;  /* 0x000000f000017945 */ /* 0x000fe20003800000 */
[----:B------:R-:W-:Y:S05]  /*0a90*/  @P4 BRA `(.L_x_17) ;  /* 0x000000d000004947 */ /* 0x000fea0003800000 */
[----:B------:R-:W-:Y:S02]  /*0aa0*/  ISETP.NE.U32.AND P2, PT, RZ, c[0x0][0x1a8], PT ;  /* 0x00006a00ff007a0c */ /* 0x000fe40003f45070 */
        /* <DEDUP_REMOVED lines=8> */
[----:B------:R-:W-:Y:S01]  /*0b30*/  IADD3 R22, P2, R4, R25, RZ ;  /* 0x0000001904167210 */ /* 0x000fe20007f5e0ff */
[----:B--2---:R-:W-:-:S04]  /*0b40*/  HFMA2 R19, R18.H0_H0, c[0x0] [0x190].H0_H0, R23.H0_H0 ;  /* 0x2000640012137a31 */ /* 0x004fc80000040817 */
[----:B------:R-:W-:-:S05]  /*0b50*/  IMAD.X R23, R5, 0x1, R28, P2 ;  /* 0x0000000105177824 */ /* 0x000fca00010e061c */
[----:B------:R0:W-:Y:S03]  /*0b60*/  STG.E.U16 [R22.64], R19 ;  /* 0x0000001316007986 */ /* 0x0001e6000c101504 */
.L_x_17:
[----:B------:R-:W-:Y:S05]  /*0b70*/  BSYNC B1 ;  /* 0x0000000000017941 */ /* 0x000fea0003800000 */
.L_x_16:
        /* <DEDUP_REMOVED lines=15> */
.L_x_19:
[----:B------:R-:W-:Y:S05]  /*0c70*/  BSYNC B1 ;  /* 0x0000000000017941 */ /* 0x000fea0003800000 */
.L_x_18:
        /* <DEDUP_REMOVED lines=14> */
.L_x_13:
[----:B------:R-:W-:Y:S05]  /*0d60*/  BSYNC B0 ;  /* 0x0000000000007941 */ /* 0x000fea0003800000 */
.L_x_5:
[----:B------:R-:W-:Y:S02]  /*0d70*/  IADD3 R4, P1, R4, 0x2, RZ ;  /* 0x0000000204047810 */ /* 0x000fe40007f3e0ff */
[----:B------:R-:W-:-:S03]  /*0d80*/  IADD3 R0, R0, 0x1, RZ ;  /* 0x0000000100007810 */ /* 0x000fc60007ffe0ff */
[----:B------:R-:W-:Y:S01]  /*0d90*/  IMAD.X R5, RZ, RZ, R5, P1 ;  /* 0x000000ffff057224 */ /* 0x000fe200008e0605 */
[----:B------:R-:W-:Y:S05]  /*0da0*/  @P3 BRA `(.L_x_20) ;  /* 0xfffff6a000003947 */ /* 0x000fea000383ffff */
[----:B------:R-:W-:Y:S05]  /*0db0*/  EXIT ;  /* 0x000000000000794d */ /* 0x000fea0003800000 */
.L_x_21:
        /* <DEDUP_REMOVED lines=12> */
.L_x_78:


//--------------------- .text._ZN7cutlass9reference6device6kernel4GemmINS_9TensorRefINS_6half_tENS_6layout8RowMajorEEENS4_IS5_NS6_11ColumnMajorEEES8_S5_S5_NS_11MatrixShapeILi4ELi4EEENS_12multiply_addIS5_S5_S5_EENS_16NumericConverterIS5_S5_LNS_15FloatRoundStyleE2EEEEEvNS_4gemm9GemmCoordET2_T_T0_SK_T1_SN_T3_ --------------------------
	.section	.text._ZN7cutlass9reference6device6kernel4GemmINS_9TensorRefINS_6half_tENS_6layout8RowMajorEEENS4_IS5_NS6_11ColumnMajorEEES8_S5_S5_NS_11MatrixShapeILi4ELi4EEENS_12multiply_addIS5_S5_S5_EENS_16NumericConverterIS5_S5_LNS_15FloatRoundStyleE2EEEEEvNS_4gemm9GemmCoordET2_T_T0_SK_T1_SN_T3_,"ax",@progbits
	.sectioninfo	@"SHI_REGISTERS=56"
	.align	128
        .global         _ZN7cutlass9reference6device6kernel4GemmINS_9TensorRefINS_6half_tENS_6layout8RowMajorEEENS4_IS5_NS6_11ColumnMajorEEES8_S5_S5_NS_11MatrixShapeILi4ELi4EEENS_12multiply_addIS5_S5_S5_EENS_16NumericConverterIS5_S5_LNS_15FloatRoundStyleE2EEEEEvNS_4gemm9GemmCoordET2_T_T0_SK_T1_SN_T3_
        .type           _ZN7cutlass9reference6device6kernel4GemmINS_9TensorRefINS_6half_tENS_6layout8RowMajorEEENS4_IS5_NS6_11ColumnMajorEEES8_S5_S5_NS_11MatrixShapeILi4ELi4EEENS_12multiply_addIS5_S5_S5_EENS_16NumericConverterIS5_S5_LNS_15FloatRoundStyleE2EEEEEvNS_4gemm9GemmCoordET2_T_T0_SK_T1_SN_T3_,@function
        .size           _ZN7cutlass9reference6device6kernel4GemmINS_9TensorRefINS_6half_tENS_6layout8RowMajorEEENS4_IS5_NS6_11ColumnMajorEEES8_S5_S5_NS_11MatrixShapeILi4ELi4EEENS_12multiply_addIS5_S5_S5_EENS_16NumericConverterIS5_S5_LNS_15FloatRoundStyleE2EEEEEvNS_4gemm9GemmCoordET2_T_T0_SK_T1_SN_T3_,(.L_x_79 - _ZN7cutlass9reference6device6kernel4GemmINS_9TensorRefINS_6half_tENS_6layout8RowMajorEEENS4_IS5_NS6_11ColumnMajorEEES8_S5_S5_NS_11MatrixShapeILi4ELi4EEENS_12multiply_addIS5_S5_S5_EENS_16NumericConverterIS5_S5_LNS_15FloatRoundStyleE2EEEEEvNS_4gemm9GemmCoordET2_T_T0_SK_T1_SN_T3_)
        .other          _ZN7cutlass9reference6device6kernel4GemmINS_9TensorRefINS_6half_tENS_6layout8RowMajorEEENS4_IS5_NS6_11ColumnMajorEEES8_S5_S5_NS_11MatrixShapeILi4ELi4EEENS_12multiply_addIS5_S5_S5_EENS_16NumericConverterIS5_S5_LNS_15FloatRoundStyleE2EEEEEvNS_4gemm9GemmCoordET2_T_T0_SK_T1_SN_T3_,@"STO_CUDA_ENTRY STV_DEFAULT"
_ZN7cutlass9reference6device6kernel4GemmINS_9TensorRefINS_6half_tENS_6layout8RowMajorEEENS4_IS5_NS6_11ColumnMajorEEES8_S5_S5_NS_11MatrixShapeILi4ELi4EEENS_12multiply_addIS5_S5_S5_EENS_16NumericConverterIS5_S5_LNS_15FloatRoundStyleE2EEEEEvNS_4gemm9GemmCoordET2_T_T0_SK_T1_SN_T3_:
.text._ZN7cutlass9reference6device6kernel4GemmINS_9TensorRefINS_6half_tENS_6layout8RowMajorEEENS4_IS5_NS6_11ColumnMajorEEES8_S5_S5_NS_11MatrixShapeILi4ELi4EEENS_12multiply_addIS5_S5_S5_EENS_16NumericConverterIS5_S5_LNS_15FloatRoundStyleE2EEEEEvNS_4gemm9GemmCoordET2_T_T0_SK_T1_SN_T3_:
[----:B------:R-:W-:Y:S02]  /*0000*/  IMAD.MOV.U32 R1, RZ, RZ, c[0x0][0x28] ;  /* 0x00000a00ff017624 */ /* 0x000fe400078e00ff */
[----:B------:R-:W0:Y:S01]  /*0010*/  S2R R8, SR_TID.X ;  /* 0x0000000000087919 */ /* 0x000e220000002100 */
[----:B------:R-:W-:Y:S01]  /*0020*/  IMAD.MOV.U32 R0, RZ, RZ, c[0x0][0x168] ;  /* 0x00005a00ff007624 */ /* 0x000fe200078e00ff */
[----:B------:R-:W-:Y:S02]  /*0030*/  ULDC.U16 UR5, c[0x0][0x1b8] ;  /* 0x00006e0000057ab9 */ /* 0x000fe40000000400 */
[----:B------:R-:W0:Y:S01]  /*0040*/  S2R R3, SR_CTAID.X ;  /* 0x0000000000037919 */ /* 0x000e220000002500 */
[----:B------:R-:W-:Y:S01]  /*0050*/  ULDC.64 UR6, c[0x0][0x118] ;  /* 0x0000460000067ab9 */ /* 0x000fe20000000a00 */
[----:B------:R-:W-:Y:S01]  /*0060*/  ISETP.GE.AND P0, PT, R0, 0x1, PT ;  /* 0x000000010000780c */ /* 0x000fe20003f06270 */
[----:B------:R-:W-:Y:S01]  /*0070*/  IMAD.U32 R9, RZ, RZ, UR5 ;  /* 0x00000005ff097e24 */ /* 0x000fe2000f8e00ff */
[----:B------:R-:W1:Y:S01]  /*0080*/  S2R R22, SR_CTAID.Y ;  /* 0x0000000000167919 */ /* 0x000e620000002600 */
[----:B------:R-:W-:Y:S02]  /*0090*/  IMAD.U32 R6, RZ, RZ, UR5 ;  /* 0x00000005ff067e24 */ /* 0x000fe4000f8e00ff */
[----:B------:R-:W-:Y:S01]  /*00a0*/  IMAD.U32 R7, RZ, RZ, UR5 ;  /* 0x00000005ff077e24 */ /* 0x000fe2000f8e00ff */
[----:B------:R-:W1:Y:S01]  /*00b0*/  S2R R5, SR_TID.Y ;  /* 0x0000000000057919 */ /* 0x000e620000002200 */
[----:B------:R-:W-:-:S02]  /*00c0*/  IMAD.U32 R4, RZ, RZ, UR5 ;  /* 0x00000005ff047e24 */ /* 0x000fc4000f8e00ff */
[----:B------:R-:W-:Y:S02]  /*00d0*/  IMAD.U32 R2, RZ, RZ, UR5 ;  /* 0x00000005ff027e24 */ /* 0x000fe4000f8e00ff */
[----:B------:R-:W-:Y:S02]  /*00e0*/  IMAD.U32 R0, RZ, RZ, UR5 ;  /* 0x00000005ff007e24 */ /* 0x000fe4000f8e00ff */
[----:B------:R-:W-:Y:S02]  /*00f0*/  IMAD.U32 R51, RZ, RZ, UR5 ;  /* 0x00000005ff337e24 */ /* 0x000fe4000f8e00ff */
[----:B------:R-:W-:Y:S02]  /*0100*/  IMAD.U32 R48, RZ, RZ, UR5 ;  /* 0x00000005ff307e24 */ /* 0x000fe4000f8e00ff */
[----:B------:R-:W-:Y:S02]  /*0110*/  IMAD.U32 R33, RZ, RZ, UR5 ;  /* 0x00000005ff217e24 */ /* 0x000fe4000f8e00ff */
[----:B------:R-:W-:-:S02]  /*0120*/  IMAD.U32 R32, RZ, RZ, UR5 ;  /* 0x00000005ff207e24 */ /* 0x000fc4000f8e00ff */
[----:B------:R-:W-:Y:S02]  /*0130*/  IMAD.U32 R49, RZ, RZ, UR5 ;  /* 0x00000005ff317e24 */ /* 0x000fe4000f8e00ff */
[----:B0-----:R-:W-:Y:S02]  /*0140*/  IMAD R8, R3, c[0x0][0x0], R8 ;  /* 0x0000000003087a24 */ /* 0x001fe400078e0208 */
[----:B------:R-:W-:Y:S02]  /*0150*/  IMAD.U32 R3, RZ, RZ, UR5 ;  /* 0x00000005ff037e24 */ /* 0x000fe4000f8e00ff */
[----:B------:R-:W-:Y:S02]  /*0160*/  IMAD.U32 R52, RZ, RZ, UR5 ;  /* 0x00000005ff347e24 */ /* 0x000fe4000f8e00ff */
[----:B------:R-:W-:Y:S02]  /*0170*/  IMAD.U32 R50, RZ, RZ, UR5 ;  /* 0x00000005ff327e24 */ /* 0x000fe4000f8e00ff */
[----:B-1----:R-:W-:-:S02]  /*0180*/  IMAD R22, R22, c[0x0][0x4], R5 ;  /* 0x0000010016167a24 */ /* 0x002fc400078e0205 */
[----:B------:R-:W-:Y:S02]  /*0190*/  IMAD.U32 R5, RZ, RZ, UR5 ;  /* 0x00000005ff057e24 */ /* 0x000fe4000f8e00ff */
[----:B------:R-:W-:Y:S02]  /*01a0*/  IMAD.U32 R53, RZ, RZ, UR5 ;  /* 0x00000005ff357e24 */ /* 0x000fe4000f8e00ff */
[----:B------:R-:W-:Y:S02]  /*01b0*/  IMAD.SHL.U32 R8, R8, 0x4, RZ ;  /* 0x0000000408087824 */ /* 0x000fe400078e00ff */
[----:B------:R-:W-:Y:S01]  /*01c0*/  IMAD.SHL.U32 R22, R22, 0x4, RZ ;  /* 0x0000000416167824 */ /* 0x000fe200078e00ff */
[----:B------:R-:W-:Y:S05]  /*01d0*/  @!P0 BRA `(.L_x_22) ;  /* 0x0000095000008947 */ /* 0x000fea0003800000 */
[----:B------:R-:W-:Y:S01]  /*01e0*/  SHF.R.S32.HI R0, RZ, 0x1f, R8 ;  /* 0x0000001fff007819 */ /* 0x000fe20000011408 */
[C---:B------:R-:W-:Y:S01]  /*01f0*/  IMAD.WIDE.U32 R6, R8.reuse, c[0x0][0x178], RZ ;  /* 0x00005e0008067a25 */ /* 0x040fe200078e00ff */
[C---:B------:R-:W-:Y:S01]  /*0200*/  IADD3 R11, R8.reuse, 0x2, RZ ;  /* 0x00000002080b7810 */ /* 0x040fe20007ffe0ff */
[----:B------:R-:W-:Y:S01]  /*0210*/  UMOV UR4, URZ ;  /* 0x0000003f00047c82 */ /* 0x000fe20008000000 */
[----:B------:R-:W-:Y:S01]  /*0220*/  IADD3 R12, R8, 0x1, RZ ;  /* 0x00000001080c7810 */ /* 0x000fe20007ffe0ff */
[----:B------:R-:W-:Y:S01]  /*0230*/  IMAD R17, R0, c[0x0][0x178], RZ ;  /* 0x00005e0000117a24 */ /* 0x000fe200078e02ff */
[C---:B------:R-:W-:Y:S01]  /*0240*/  IADD3 R10, R8.reuse, 0x3, RZ ;  /* 0x00000003080a7810 */ /* 0x040fe20007ffe0ff */
[----:B------:R-:W-:Y:S01]  /*0250*/  IMAD.WIDE.U32 R4, R11, c[0x0][0x178], RZ ;  /* 0x00005e000b047a25 */ /* 0x000fe200078e00ff */
[----:B------:R-:W-:Y:S01]  /*0260*/  SHF.R.S32.HI R13, RZ, 0x1f, R11 ;  /* 0x0000001fff0d7819 */ /* 0x000fe2000001140b */
[----:B------:R-:W-:Y:S01]  /*0270*/  ULDC.64 UR8, c[0x0][0x180] ;  /* 0x0000600000087ab9 */ /* 0x000fe20000000a00 */
[----:B------:R-:W-:Y:S01]  /*0280*/  SHF.R.S32.HI R0, RZ, 0x1f, R12 ;  /* 0x0000001fff007819 */ /* 0x000fe2000001140c */
[----:B------:R-:W-:Y:S01]  /*0290*/  IMAD R21, R8, c[0x0][0x17c], R17 ;  /* 0x00005f0008157a24 */ /* 0x000fe200078e0211 */
[----:B------:R-:W-:Y:S01]  /*02a0*/  SHF.R.S32.HI R15, RZ, 0x1f, R10 ;  /* 0x0000001fff0f7819 */ /* 0x000fe2000001140a */
[----:B------:R-:W-:Y:S01]  /*02b0*/  IMAD R20, R13, c[0x0][0x178], RZ ;  /* 0x00005e000d147a24 */ /* 0x000fe200078e02ff */
[----:B------:R-:W-:Y:S01]  /*02c0*/  IADD3 R34, R22, 0x2, RZ ;  /* 0x0000000216227810 */ /* 0x000fe20007ffe0ff */
[----:B------:R-:W-:Y:S01]  /*02d0*/  IMAD R13, R0, c[0x0][0x178], RZ ;  /* 0x00005e00000d7a24 */ /* 0x000fe200078e02ff */
[----:B------:R-:W-:Y:S01]  /*02e0*/  IADD3 R35, R22, 0x1, RZ ;  /* 0x0000000116237810 */ /* 0x000fe20007ffe0ff */
[----:B------:R-:W-:Y:S01]  /*02f0*/  IMAD R15, R15, c[0x0][0x178], RZ ;  /* 0x00005e000f0f7a24 */ /* 0x000fe200078e02ff */
[----:B------:R-:W-:Y:S01]  /*0300*/  SHF.R.S32.HI R26, RZ, 0x1f, R22 ;  /* 0x0000001fff1a7819 */ /* 0x000fe20000011416 */
[----:B------:R-:W-:Y:S01]  /*0310*/  IMAD.WIDE.U32 R2, R12, c[0x0][0x178], RZ ;  /* 0x00005e000c027a25 */ /* 0x000fe200078e00ff */
[----:B------:R-:W-:-:S02]  /*0320*/  SHF.R.S32.HI R33, RZ, 0x1f, R34 ;  /* 0x0000001fff217819 */ /* 0x000fc40000011422 */
[----:B------:R-:W-:Y:S01]  /*0330*/  SHF.R.S32.HI R32, RZ, 0x1f, R35 ;  /* 0x0000001fff207819 */ /* 0x000fe20000011423 */
[----:B------:R-:W-:Y:S01]  /*0340*/  IMAD R13, R12, c[0x0][0x17c], R13 ;  /* 0x00005f000c0d7a24 */ /* 0x000fe200078e020d */
[----:B------:R-:W-:Y:S01]  /*0350*/  LEA R14, P3, R6, c[0x0][0x170], 0x1 ;  /* 0x00005c00060e7a11 */ /* 0x000fe200078608ff */
[----:B------:R-:W-:Y:S01]  /*0360*/  IMAD R17, R10, c[0x0][0x17c], R15 ;  /* 0x00005f000a117a24 */ /* 0x000fe200078e020f */
[----:B------:R-:W-:Y:S01]  /*0370*/  LEA R18, P1, R4, c[0x0][0x170], 0x1 ;  /* 0x00005c0004127a11 */ /* 0x000fe200078208ff */
[----:B------:R-:W-:Y:S01]  /*0380*/  IMAD.IADD R15, R7, 0x1, R21 ;  /* 0x00000001070f7824 */ /* 0x000fe200078e0215 */
[----:B------:R-:W-:Y:S01]  /*0390*/  PRMT R36, RZ, 0x7610, R36 ;  /* 0x00007610ff247816 */ /* 0x000fe20000000024 */
[----:B------:R-:W-:Y:S01]  /*03a0*/  IMAD.IADD R21, R3, 0x1, R13 ;  /* 0x0000000103157824 */ /* 0x000fe200078e020d */
[----:B------:R-:W-:Y:S01]  /*03b0*/  IADD3 R13, R22, 0x3, RZ ;  /* 0x00000003160d7810 */ /* 0x000fe20007ffe0ff */
[----:B------:R-:W-:Y:S01]  /*03c0*/  IMAD.WIDE.U32 R24, R10, c[0x0][0x178], RZ ;  /* 0x00005e000a187a25 */ /* 0x000fe200078e00ff */
[----:B------:R-:W-:-:S02]  /*03d0*/  LEA.HI.X R15, R6, c[0x0][0x174], R15, 0x1, P3 ;  /* 0x00005d00060f7a11 */ /* 0x000fc400018f0c0f */
[----:B------:R-:W-:Y:S01]  /*03e0*/  SHF.R.S32.HI R44, RZ, 0x1f, R13 ;  /* 0x0000001fff2c7819 */ /* 0x000fe2000001140d */
[----:B------:R-:W-:Y:S01]  /*03f0*/  IMAD.IADD R17, R25, 0x1, R17 ;  /* 0x0000000119117824 */ /* 0x000fe200078e0211 */
[----:B------:R-:W-:Y:S01]  /*0400*/  LEA R16, P0, R24, c[0x0][0x170], 0x1 ;  /* 0x00005c0018107a11 */ /* 0x000fe200078008ff */
[----:B------:R-:W-:Y:S01]  /*0410*/  IMAD R45, R26, c[0x0][0x188], RZ ;  /* 0x000062001a2d7a24 */ /* 0x000fe200078e02ff */
[----:B------:R-:W-:Y:S01]  /*0420*/  PRMT R37, RZ, 0x7610, R37 ;  /* 0x00007610ff257816 */ /* 0x000fe20000000025 */
[----:B------:R-:W-:Y:S01]  /*0430*/  IMAD R33, R33, c[0x0][0x188], RZ ;  /* 0x0000620021217a24 */ /* 0x000fe200078e02ff */
[----:B------:R-:W-:Y:S01]  /*0440*/  LEA.HI.X R17, R24, c[0x0][0x174], R17, 0x1, P0 ;  /* 0x00005d0018117a11 */ /* 0x000fe200000f0c11 */
[----:B------:R-:W-:Y:S01]  /*0450*/  IMAD R44, R44, c[0x0][0x188], RZ ;  /* 0x000062002c2c7a24 */ /* 0x000fe200078e02ff */
[----:B------:R-:W-:Y:S01]  /*0460*/  PRMT R38, RZ, 0x7610, R38 ;  /* 0x00007610ff267816 */ /* 0x000fe20000000026 */
[----:B------:R-:W-:Y:S01]  /*0470*/  IMAD R32, R32, c[0x0][0x188], RZ ;  /* 0x0000620020207a24 */ /* 0x000fe200078e02ff */
[----:B------:R-:W-:Y:S01]  /*0480*/  PRMT R39, RZ, 0x7610, R39 ;  /* 0x00007610ff277816 */ /* 0x000fe20000000027 */
[----:B------:R-:W-:Y:S01]  /*0490*/  IMAD R19, R11, c[0x0][0x17c], R20 ;  /* 0x00005f000b137a24 */ /* 0x000fe200078e0214 */
[----:B------:R-:W-:Y:S01]  /*04a0*/  LEA R20, P2, R2, c[0x0][0x170], 0x1 ;  /* 0x00005c0002147a11 */ /* 0x000fe200078408ff */
[----:B------:R-:W-:Y:S01]  /*04b0*/  IMAD.WIDE.U32 R24, R22, c[0x0][0x188], RZ ;  /* 0x0000620016187a25 */ /* 0x000fe200078e00ff */
[----:B------:R-:W-:-:S02]  /*04c0*/  PRMT R40, RZ, 0x7610, R40 ;  /* 0x00007610ff287816 */ /* 0x000fc40000000028 */
[----:B------:R-:W-:Y:S01]  /*04d0*/  LEA.HI.X R21, R2, c[0x0][0x174], R21, 0x1, P2 ;  /* 0x00005d0002157a11 */ /* 0x000fe200010f0c15 */
[----:B------:R-:W-:Y:S01]  /*04e0*/  IMAD.WIDE.U32 R28, R34, c[0x0][0x188], RZ ;  /* 0x00006200221c7a25 */ /* 0x000fe200078e00ff */
[----:B------:R-:W-:Y:S02]  /*04f0*/  PRMT R41, RZ, 0x7610, R41 ;  /* 0x00007610ff297816 */ /* 0x000fe40000000029 */
[----:B------:R-:W-:Y:S01]  /*0500*/  PRMT R42, RZ, 0x7610, R42 ;  /* 0x00007610ff2a7816 */ /* 0x000fe2000000002a */
[----:B------:R-:W-:Y:S01]  /*0510*/  IMAD R53, R22, c[0x0][0x18c], R45 ;  /* 0x0000630016357a24 */ /* 0x000fe200078e022d */
[----:B------:R-:W-:Y:S01]  /*0520*/  PRMT R43, RZ, 0x7610, R43 ;  /* 0x00007610ff2b7816 */ /* 0x000fe2000000002b */
[----:B------:R-:W-:Y:S02]  /*0530*/  IMAD R49, R34, c[0x0][0x18c], R33 ;  /* 0x0000630022317a24 */ /* 0x000fe400078e0221 */
[----:B------:R-:W-:-:S04]  /*0540*/  IMAD.WIDE.U32 R26, R13, c[0x0][0x188], RZ ;  /* 0x000062000d1a7a25 */ /* 0x000fc800078e00ff */
[----:B------:R-:W-:-:S04]  /*0550*/  IMAD.WIDE.U32 R30, R35, c[0x0][0x188], RZ ;  /* 0x00006200231e7a25 */ /* 0x000fc800078e00ff */
[----:B------:R-:W-:Y:S02]  /*0560*/  IMAD R45, R13, c[0x0][0x18c], R44 ;  /* 0x000063000d2d7a24 */ /* 0x000fe400078e022c */
[----:B------:R-:W-:Y:S02]  /*0570*/  IMAD R47, R35, c[0x0][0x18c], R32 ;  /* 0x00006300232f7a24 */ /* 0x000fe400078e0220 */
[----:B------:R-:W-:Y:S02]  /*0580*/  IMAD.IADD R19, R5, 0x1, R19 ;  /* 0x0000000105137824 */ /* 0x000fe400078e0213 */
[----:B------:R-:W-:Y:S02]  /*0590*/  IMAD.IADD R33, R25, 0x1, R53 ;  /* 0x0000000119217824 */ /* 0x000fe400078e0235 */
[----:B------:R-:W-:Y:S01]  /*05a0*/  IMAD.IADD R49, R29, 0x1, R49 ;  /* 0x000000011d317824 */ /* 0x000fe200078e0231 */
[----:B------:R-:W-:Y:S01]  /*05b0*/  LEA.HI.X R19, R4, c[0x0][0x174], R19, 0x1, P1 ;  /* 0x00005d0004137a11 */ /* 0x000fe200008f0c13 */
[----:B------:R-:W-:Y:S01]  /*05c0*/  IMAD.IADD R45, R27, 0x1, R45 ;  /* 0x000000011b2d7824 */ /* 0x000fe200078e022d */
[----:B------:R-:W-:Y:S01]  /*05d0*/  SHF.L.U64.HI R44, R24, 0x1, R33 ;  /* 0x00000001182c7819 */ /* 0x000fe20000010221 */
[----:B------:R-:W-:Y:S01]  /*05e0*/  IMAD.IADD R47, R31, 0x1, R47 ;  /* 0x000000011f2f7824 */ /* 0x000fe200078e022f */
[----:B------:R-:W-:Y:S01]  /*05f0*/  SHF.L.U64.HI R46, R28, 0x1, R49 ;  /* 0x000000011c2e7819 */ /* 0x000fe20000010231 */
[----:B------:R-:W-:Y:S01]  /*0600*/  IMAD.U32 R6, RZ, RZ, UR5 ;  /* 0x00000005ff067e24 */ /* 0x000fe2000f8e00ff */
[----:B------:R-:W-:Y:S01]  /*0610*/  SHF.L.U64.HI R45, R26, 0x1, R45 ;  /* 0x000000011a2d7819 */ /* 0x000fe2000001022d */
[----:B------:R-:W-:Y:S01]  /*0620*/  IMAD.U32 R7, RZ, RZ, UR5 ;  /* 0x00000005ff077e24 */ /* 0x000fe2000f8e00ff */
[----:B------:R-:W-:Y:S01]  /*0630*/  SHF.L.U64.HI R47, R30, 0x1, R47 ;  /* 0x000000011e2f7819 */ /* 0x000fe2000001022f */
        /* <DEDUP_REMOVED lines=8> */
[----:B------:R-:W-:Y:S02]  /*06c0*/  IMAD.U32 R32, RZ, RZ, UR5 ;  /* 0x00000005ff207e24 */ /* 0x000fe4000f8e00ff */
[----:B------:R-:W-:Y:S02]  /*06d0*/  IMAD.U32 R49, RZ, RZ, UR5 ;  /* 0x00000005ff317e24 */ /* 0x000fe4000f8e00ff */
[----:B------:R-:W-:Y:S02]  /*06e0*/  IMAD.U32 R52, RZ, RZ, UR5 ;  /* 0x00000005ff347e24 */ /* 0x000fe4000f8e00ff */
[----:B------:R-:W-:Y:S02]  /*06f0*/  IMAD.U32 R50, RZ, RZ, UR5 ;  /* 0x00000005ff327e24 */ /* 0x000fe4000f8e00ff */
[----:B------:R-:W-:-:S02]  /*0700*/  IMAD.U32 R53, RZ, RZ, UR5 ;  /* 0x00000005ff357e24 */ /* 0x000fc4000f8e00ff */
.L_x_23:
[----:B------:R-:W-:Y:S02]  /*0710*/  ISETP.GE.AND P0, PT, R12, c[0x0][0x160], PT ;  /* 0x000058000c007a0c */ /* 0x000fe40003f06270 */
[----:B------:R-:W-:-:S02]  /*0720*/  ISETP.GE.AND P1, PT, R11, c[0x0][0x160], PT ;  /* 0x000058000b007a0c */ /* 0x000fc40003f26270 */
[----:B------:R-:W-:Y:S02]  /*0730*/  ISETP.GE.AND P3, PT, R22, c[0x0][0x164], PT ;  /* 0x0000590016007a0c */ /* 0x000fe40003f66270 */
[----:B------:R-:W-:Y:S02]  /*0740*/  ISETP.GE.AND P2, PT, R10, c[0x0][0x160], PT ;  /* 0x000058000a007a0c */ /* 0x000fe40003f46270 */
[----:B------:R-:W-:Y:S02]  /*0750*/  PRMT R53, R53, 0x5410, R50 ;  /* 0x0000541035357816 */ /* 0x000fe40000000032 */
[----:B------:R-:W-:Y:S02]  /*0760*/  PRMT R50, R48, 0x5410, R51 ;  /* 0x0000541030327816 */ /* 0x000fe40000000033 */
[----:B------:R-:W-:Y:S01]  /*0770*/  PRMT R48, R32, 0x5410, R33 ;  /* 0x0000541020307816 */ /* 0x000fe20000000021 */
[----:B------:R0:W2:Y:S01]  /*0780*/  @!P0 LDG.E.U16 R37, [R20.64] ;  /* 0x0000000614258981 */ /* 0x0000a2000c1e1500 */
[----:B------:R-:W-:-:S02]  /*0790*/  ISETP.GE.AND P0, PT, R35, c[0x0][0x164], PT ;  /* 0x0000590023007a0c */ /* 0x000fc40003f06270 */
[----:B------:R-:W-:Y:S01]  /*07a0*/  ISETP.GE.AND P4, PT, R8, c[0x0][0x160], PT ;  /* 0x0000580008007a0c */ /* 0x000fe20003f86270 */
[----:B------:R1:W3:Y:S01]  /*07b0*/  @!P1 LDG.E.U16 R38, [R18.64] ;  /* 0x0000000612269981 */ /* 0x0002e2000c1e1500 */
[----:B------:R-:W-:Y:S02]  /*07c0*/  @!P3 LEA R32, P1, R24, UR8, 0x1 ;  /* 0x000000081820bc11 */ /* 0x000fe4000f8208ff */
[----:B------:R-:W-:Y:S01]  /*07d0*/  PRMT R49, R52, 0x5410, R49 ;  /* 0x0000541034317816 */ /* 0x000fe20000000031 */
[----:B------:R4:W3:Y:S01]  /*07e0*/  @!P2 LDG.E.U16 R39, [R16.64] ;  /* 0x000000061027a981 */ /* 0x0008e2000c1e1500 */
[----:B------:R-:W-:Y:S02]  /*07f0*/  @!P3 IADD3.X R33, R44, UR9, RZ, P1, !PT ;  /* 0x000000092c21bc10 */ /* 0x000fe40008ffe4ff */
[----:B------:R-:W-:-:S03]  /*0800*/  ISETP.GE.AND P1, PT, R34, c[0x0][0x164], PT ;  /* 0x0000590022007a0c */ /* 0x000fc60003f26270 */
[----:B------:R5:W2:Y:S04]  /*0810*/  @!P3 LDG.E.U16 R40, [R32.64] ;  /* 0x000000062028b981 */ /* 0x000aa8000c1e1500 */
[----:B------:R0:W2:Y:S01]  /*0820*/  @!P4 LDG.E.U16 R36, [R14.64] ;  /* 0x000000060e24c981 */ /* 0x0000a2000c1e1500 */
[----:B-----5:R-:W-:-:S04]  /*0830*/  @!P0 LEA R32, P2, R30, UR8, 0x1 ;  /* 0x000000081e208c11 */ /* 0x020fc8000f8408ff */
[----:B------:R-:W-:-:S05]  /*0840*/  @!P0 IADD3.X R33, R47, UR9, RZ, P2, !PT ;  /* 0x000000092f218c10 */ /* 0x000fca00097fe4ff */
[----:B------:R5:W2:Y:S01]  /*0850*/  @!P0 LDG.E.U16 R41, [R32.64] ;  /* 0x0000000620298981 */ /* 0x000aa2000c1e1500 */
[----:B------:R-:W-:Y:S02]  /*0860*/  ISETP.GE.AND P0, PT, R13, c[0x0][0x164], PT ;  /* 0x000059000d007a0c */ /* 0x000fe40003f06270 */
[----:B-----5:R-:W-:-:S04]  /*0870*/  @!P1 LEA R32, P2, R28, UR8, 0x1 ;  /* 0x000000081c209c11 */ /* 0x020fc8000f8408ff */
[----:B------:R-:W-:-:S05]  /*0880*/  @!P1 IADD3.X R33, R46, UR9, RZ, P2, !PT ;  /* 0x000000092e219c10 */ /* 0x000fca00097fe4ff */
[----:B------:R5:W2:Y:S02]  /*0890*/  @!P1 LDG.E.U16 R42, [R32.64] ;  /* 0x00000006202a9981 */ /* 0x000aa4000c1e1500 */
[----:B-----5:R-:W-:-:S04]  /*08a0*/  @!P0 LEA R32, P1, R26, UR8, 0x1 ;  /* 0x000000081a208c11 */ /* 0x020fc8000f8208ff */
[----:B------:R-:W-:-:S05]  /*08b0*/  @!P0 IADD3.X R33, R45, UR9, RZ, P1, !PT ;  /* 0x000000092d218c10 */ /* 0x000fca0008ffe4ff */
[----:B------:R5:W2:Y:S01]  /*08c0*/  @!P0 LDG.E.U16 R43, [R32.64] ;  /* 0x00000006202b8981 */ /* 0x000aa2000c1e1500 */
[----:B------:R-:W-:Y:S02]  /*08d0*/  UIADD3 UR4, UR4, 0x1, URZ ;  /* 0x0000000104047890 */ /* 0x000fe4000fffe03f */
[----:B------:R-:W-:Y:S02]  /*08e0*/  ULDC UR5, c[0x0][0x168] ;  /* 0x00005a0000057ab9 */ /* 0x000fe40000000800 */
[----:B------:R-:W-:Y:S01]  /*08f0*/  UISETP.GE.AND UP0, UPT, UR4, UR5, UPT ;  /* 0x000000050400728c */ /* 0x000fe2000bf06270 */
[----:B------:R-:W-:-:S05]  /*0900*/  PRMT R9, R6, 0x5410, R9 ;  /* 0x0000541006097816 */ /* 0x000fca0000000009 */
[----:B------:R-:W-:Y:S02]  /*0910*/  PLOP3.LUT P4, PT, PT, PT, UP0, 0x80, 0x0 ;  /* 0x000000000000781c */ /* 0x000fe40003f8f008 */
[----:B-----5:R-:W-:Y:S02]  /*0920*/  PRMT R33, R2, 0x5410, R5 ;  /* 0x0000541002217816 */ /* 0x020fe40000000005 */
[----:B------:R-:W-:Y:S02]  /*0930*/  PRMT R4, R4, 0x5410, R7 ;  /* 0x0000541004047816 */ /* 0x000fe40000000007 */
[----:B------:R-:W-:Y:S01]  /*0940*/  PRMT R3, R0, 0x5410, R3 ;  /* 0x0000541000037816 */ /* 0x000fe20000000003 */
[----:B------:R-:W-:Y:S01]  /*0950*/  UIADD3 UR8, UP1, UR8, 0x2, URZ ;  /* 0x0000000208087890 */ /* 0x000fe2000ff3e03f */
[----:B----4-:R-:W-:Y:S02]  /*0960*/  IADD3 R16, P0, R16, 0x2, RZ ;  /* 0x0000000210107810 */ /* 0x010fe40007f1e0ff */
[----:B-1----:R-:W-:-:S02]  /*0970*/  IADD3 R18, P1, R18, 0x2, RZ ;  /* 0x0000000212127810 */ /* 0x002fc40007f3e0ff */
[----:B0-----:R-:W-:Y:S02]  /*0980*/  IADD3 R20, P2, R20, 0x2, RZ ;  /* 0x0000000214147810 */ /* 0x001fe40007f5e0ff */
[----:B------:R-:W-:Y:S01]  /*0990*/  IADD3 R14, P3, R14, 0x2, RZ ;  /* 0x000000020e0e7810 */ /* 0x000fe20007f7e0ff */
[----:B------:R-:W-:Y:S01]  /*09a0*/  UIADD3.X UR9, URZ, UR9, URZ, UP1, !UPT ;  /* 0x000000093f097290 */ /* 0x000fe20008ffe43f */
[----:B------:R-:W-:Y:S02]  /*09b0*/  IMAD.X R17, RZ, RZ, R17, P0 ;  /* 0x000000ffff117224 */ /* 0x000fe400000e0611 */
[----:B------:R-:W-:Y:S02]  /*09c0*/  IMAD.X R19, RZ, RZ, R19, P1 ;  /* 0x000000ffff137224 */ /* 0x000fe400008e0613 */
[----:B------:R-:W-:Y:S02]  /*09d0*/  IMAD.X R21, RZ, RZ, R21, P2 ;  /* 0x000000ffff157224 */ /* 0x000fe400010e0615 */
[----:B------:R-:W-:Y:S01]  /*09e0*/  IMAD.X R15, RZ, RZ, R15, P3 ;  /* 0x000000ffff0f7224 */ /* 0x000fe200018e060f */
[----:B---3--:R-:W-:-:S05]  /*09f0*/  PRMT R6, R38, 0x5410, R39 ;  /* 0x0000541026067816 */ /* 0x008fca0000000027 */
[----:B--2---:R-:W-:Y:S01]  /*0a00*/  HFMA2 R52, R6, R40.H0_H0, R49 ;  /* 0x2000002806347231 */ /* 0x004fe20000000031 */
[----:B------:R-:W-:-:S05]  /*0a10*/  PRMT R7, R36, 0x5410, R37 ;  /* 0x0000541024077816 */ /* 0x000fca0000000025 */
[C---:B------:R-:W-:Y:S01]  /*0a20*/  HFMA2 R53, R7.reuse, R40.H0_H0, R53 ;  /* 0x2000002807357231 */ /* 0x040fe20000000035 */
[----:B------:R-:W-:Y:S01]  /*0a30*/  PRMT R49, R52, 0x7632, R49 ;  /* 0x0000763234317816 */ /* 0x000fe20000000031 */
[CC--:B------:R-:W-:Y:S02]  /*0a40*/  HFMA2 R5, R6.reuse, R41.reuse.H0_H0, R50 ;  /* 0x2000002906057231 */ /* 0x0c0fe40000000032 */
[----:B------:R-:W-:Y:S01]  /*0a50*/  HFMA2 R32, R7, R41.H0_H0, R48 ;  /* 0x2000002907207231 */ /* 0x000fe20000000030 */
[----:B------:R-:W-:Y:S02]  /*0a60*/  PRMT R50, R53, 0x7632, R50 ;  /* 0x0000763235327816 */ /* 0x000fe40000000032 */
[C---:B------:R-:W-:Y:S02]  /*0a70*/  PRMT R51, R5.reuse, 0x7632, R51 ;  /* 0x0000763205337816 */ /* 0x040fe40000000033 */
[----:B------:R-:W-:Y:S01]  /*0a80*/  PRMT R48, R5, 0x7610, R48 ;  /* 0x0000761005307816 */ /* 0x000fe20000000030 */
[----:B------:R-:W-:-:S02]  /*0a90*/  HFMA2 R2, R6, R42.H0_H0, R33 ;  /* 0x2000002a06027231 */ /* 0x000fc40000000021 */
[C---:B------:R-:W-:Y:S01]  /*0aa0*/  HFMA2 R0, R7.reuse, R42.H0_H0, R3 ;  /* 0x2000002a07007231 */ /* 0x040fe20000000003 */
[----:B------:R-:W-:Y:S02]  /*0ab0*/  PRMT R33, R32, 0x7632, R33 ;  /* 0x0000763220217816 */ /* 0x000fe40000000021 */
[----:B------:R-:W-:Y:S02]  /*0ac0*/  PRMT R5, R2, 0x7632, R5 ;  /* 0x0000763202057816 */ /* 0x000fe40000000005 */
[----:B------:R-:W-:Y:S01]  /*0ad0*/  PRMT R3, R0, 0x7632, R3 ;  /* 0x0000763200037816 */ /* 0x000fe20000000003 */
[-C--:B------:R-:W-:Y:S02]  /*0ae0*/  HFMA2 R6, R6, R43.reuse.H0_H0, R9 ;  /* 0x2000002b06067231 */ /* 0x080fe40000000009 */
[----:B------:R-:W-:-:S03]  /*0af0*/  HFMA2 R4, R7, R43.H0_H0, R4 ;  /* 0x2000002b07047231 */ /* 0x000fc60000000004 */
[----:B------:R-:W-:Y:S02]  /*0b00*/  PRMT R9, R6, 0x7632, R9 ;  /* 0x0000763206097816 */ /* 0x000fe40000000009 */
[----:B------:R-:W-:Y:S01]  /*0b10*/  PRMT R7, R4, 0x7632, R7 ;  /* 0x0000763204077816 */ /* 0x000fe20000000007 */
[----:B------:R-:W-:Y:S05]  /*0b20*/  @!P4 BRA `(.L_x_23) ;  /* 0xfffffbe00000c947 */ /* 0x000fea000383ffff */
.L_x_22:
[C---:B------:R-:W-:Y:S01]  /*0b30*/  ISETP.GE.AND P1, PT, R22.reuse, c[0x0][0x164], PT ;  /* 0x0000590016007a0c */ /* 0x040fe20003f26270 */
[----:B------:R-:W-:Y:S01]  /*0b40*/  BSSY B0, `(.L_x_24) ;  /* 0x0000026000007945 */ /* 0x000fe20003800000 */
[----:B------:R-:W-:Y:S02]  /*0b50*/  SHF.R.S32.HI R14, RZ, 0x1f, R8 ;  /* 0x0000001fff0e7819 */ /* 0x000fe40000011408 */
[----:B------:R-:W-:Y:S02]  /*0b60*/  IADD3 R12, R22, 0x1, RZ ;  /* 0x00000001160c7810 */ /* 0x000fe40007ffe0ff */
[----:B------:R-:W-:Y:S01]  /*0b70*/  ISETP.GE.OR P5, PT, R8, c[0x0][0x160], P1 ;  /* 0x0000580008007a0c */ /* 0x000fe20000fa6670 */
[----:B------:R-:W-:Y:S01]  /*0b80*/  IMAD R11, R14, c[0x0][0x1a0], RZ ;  /* 0x000068000e0b7a24 */ /* 0x000fe200078e02ff */
[----:B------:R-:W-:-:S02]  /*0b90*/  SHF.R.S32.HI R13, RZ, 0x1f, R12 ;  /* 0x0000001fff0d7819 */ /* 0x000fc4000001140c */
[C---:B------:R-:W-:Y:S01]  /*0ba0*/  IADD3 R19, R8.reuse, 0x1, RZ ;  /* 0x0000000108137810 */ /* 0x040fe20007ffe0ff */
[C---:B------:R-:W-:Y:S01]  /*0bb0*/  IMAD R11, R8.reuse, c[0x0][0x1a4], R11 ;  /* 0x00006900080b7a24 */ /* 0x040fe200078e020b */
[C---:B------:R-:W-:Y:S01]  /*0bc0*/  IADD3 R15, R8.reuse, 0x2, RZ ;  /* 0x00000002080f7810 */ /* 0x040fe20007ffe0ff */
[C---:B------:R-:W-:Y:S01]  /*0bd0*/  IMAD.WIDE.U32 R20, R8.reuse, c[0x0][0x1a0], R12 ;  /* 0x0000680008147a25 */ /* 0x040fe200078e000c */
[----:B------:R-:W-:Y:S02]  /*0be0*/  IADD3 R17, R8, 0x3, RZ ;  /* 0x0000000308117810 */ /* 0x000fe40007ffe0ff */
[----:B------:R-:W-:Y:S01]  /*0bf0*/  ISETP.GE.AND P0, PT, R12, c[0x0][0x164], PT ;  /* 0x000059000c007a0c */ /* 0x000fe20003f06270 */
[----:B------:R-:W-:Y:S01]  /*0c00*/  IMAD.IADD R11, R11, 0x1, R21 ;  /* 0x000000010b0b7824 */ /* 0x000fe200078e0215 */
[----:B------:R-:W-:Y:S02]  /*0c10*/  LEA R10, P6, R20, c[0x0][0x198], 0x1 ;  /* 0x00006600140a7a11 */ /* 0x000fe400078c08ff */
[----:B------:R-:W-:-:S02]  /*0c20*/  ISETP.GE.OR P2, PT, R19, c[0x0][0x160], P1 ;  /* 0x0000580013007a0c */ /* 0x000fc40000f46670 */
[----:B------:R-:W-:Y:S02]  /*0c30*/  ISETP.GE.OR P3, PT, R15, c[0x0][0x160], P1 ;  /* 0x000058000f007a0c */ /* 0x000fe40000f66670 */
[----:B------:R-:W-:Y:S02]  /*0c40*/  ISETP.GE.OR P1, PT, R17, c[0x0][0x160], P1 ;  /* 0x0000580011007a0c */ /* 0x000fe40000f26670 */
[----:B------:R-:W-:Y:S02]  /*0c50*/  ISETP.GE.OR P4, PT, R8, c[0x0][0x160], P0 ;  /* 0x0000580008007a0c */ /* 0x000fe40000786670 */
[----:B------:R-:W-:Y:S01]  /*0c60*/  LEA.HI.X R11, R20, c[0x0][0x19c], R11, 0x1, P6 ;  /* 0x00006700140b7a11 */ /* 0x000fe200030f0c0b */
[----:B------:R-:W-:Y:S05]  /*0c70*/  @P5 BRA `(.L_x_25) ;  /* 0x0000012000005947 */ /* 0x000fea0003800000 */
[----:B------:R-:W-:Y:S02]  /*0c80*/  SHF.R.S32.HI R16, RZ, 0x1f, R8 ;  /* 0x0000001fff107819 */ /* 0x000fe40000011408 */
[----:B------:R-:W-:-:S03]  /*0c90*/  SHF.R.S32.HI R23, RZ, 0x1f, R22 ;  /* 0x0000001fff177819 */ /* 0x000fc60000011416 */
[----:B------:R-:W-:-:S04]  /*0ca0*/  IMAD R21, R16, c[0x0][0x1a0], RZ ;  /* 0x0000680010157a24 */ /* 0x000fc800078e02ff */
[C---:B------:R-:W-:Y:S02]  /*0cb0*/  IMAD R25, R8.reuse, c[0x0][0x1a4], R21 ;  /* 0x0000690008197a24 */ /* 0x040fe400078e0215 */
[----:B------:R-:W-:-:S04]  /*0cc0*/  IMAD.WIDE.U32 R20, R8, c[0x0][0x1a0], R22 ;  /* 0x0000680008147a25 */ /* 0x000fc800078e0016 */
[----:B------:R-:W-:Y:S01]  /*0cd0*/  IMAD.IADD R21, R21, 0x1, R25 ;  /* 0x0000000115157824 */ /* 0x000fe200078e0219 */
[----:B------:R-:W-:-:S04]  /*0ce0*/  LEA R26, P5, R20, c[0x0][0x198], 0x1 ;  /* 0x00006600141a7a11 */ /* 0x000fc800078a08ff */
[----:B------:R-:W-:-:S05]  /*0cf0*/  LEA.HI.X R27, R20, c[0x0][0x19c], R21, 0x1, P5 ;  /* 0x00006700141b7a11 */ /* 0x000fca00028f0c15 */
[----:B------:R-:W2:Y:S01]  /*0d00*/  LDG.E.U16 R26, [R26.64] ;  /* 0x000000061a1a7981 */ /* 0x000ea2000c1e1500 */
[----:B------:R-:W-:Y:S02]  /*0d10*/  IMAD R25, R16, c[0x0][0x1b0], RZ ;  /* 0x00006c0010197a24 */ /* 0x000fe400078e02ff */
[----:B------:R-:W-:-:S04]  /*0d20*/  IMAD.WIDE.U32 R20, R8, c[0x0][0x1b0], R22 ;  /* 0x00006c0008147a25 */ /* 0x000fc800078e0016 */
[----:B------:R-:W-:Y:S01]  /*0d30*/  IMAD R25, R8, c[0x0][0x1b4], R25 ;  /* 0x00006d0008197a24 */ /* 0x000fe200078e0219 */
[----:B------:R-:W-:-:S03]  /*0d40*/  LEA R24, P5, R20, c[0x0][0x1a8], 0x1 ;  /* 0x00006a0014187a11 */ /* 0x000fc600078a08ff */
[----:B------:R-:W-:-:S05]  /*0d50*/  IMAD.IADD R21, R21, 0x1, R25 ;  /* 0x0000000115157824 */ /* 0x000fca00078e0219 */
[----:B------:R-:W-:Y:S01]  /*0d60*/  LEA.HI.X R25, R20, c[0x0][0x1ac], R21, 0x1, P5 ;  /* 0x00006b0014197a11 */ /* 0x000fe200028f0c15 */
[----:B--2---:R-:W-:-:S04]  /*0d70*/  HMUL2 R16, R26.H0_H0, c[0x0] [0x190].H0_H0 ;  /* 0x200064001a107a32 */ /* 0x004fc80000000800 */
[----:B------:R-:W-:-:S05]  /*0d80*/  HFMA2 R16, R53.H0_H0, c[0x0] [0x16c].H0_H0, R16.H0_H0 ;  /* 0x20005b0035107a31 */ /* 0x000fca0000040810 */
[----:B------:R0:W-:Y:S02]  /*0d90*/  STG.E.U16 [R24.64], R16 ;  /* 0x0000001018007986 */ /* 0x0001e4000c101506 */
.L_x_25:
[----:B------:R-:W-:Y:S05]  /*0da0*/  BSYNC B0 ;  /* 0x0000000000007941 */ /* 0x000fea0003800000 */
.L_x_24:
[----:B------:R-:W-:Y:S01]  /*0db0*/  BSSY B0, `(.L_x_26) ;  /* 0x0000015000007945 */ /* 0x000fe20003800000 */
[----:B------:R-:W-:Y:S05]  /*0dc0*/  @P2 BRA `(.L_x_27) ;  /* 0x0000013000002947 */ /* 0x000fea0003800000 */
[----:B------:R-:W-:Y:S01]  /*0dd0*/  SHF.R.S32.HI R18, RZ, 0x1f, R19 ;  /* 0x0000001fff127819 */ /* 0x000fe20000011413 */
[--C-:B------:R-:W-:Y:S01]  /*0de0*/  IMAD.MOV.U32 R20, RZ, RZ, R22.reuse ;  /* 0x000000ffff147224 */ /* 0x100fe200078e0016 */
[----:B------:R-:W-:-:S03]  /*0df0*/  SHF.R.S32.HI R21, RZ, 0x1f, R22 ;  /* 0x0000001fff157819 */ /* 0x000fc60000011416 */
[----:B0-----:R-:W-:Y:S02]  /*0e00*/  IMAD R16, R18, c[0x0][0x1a0], RZ ;  /* 0x0000680012107a24 */ /* 0x001fe400078e02ff */
[----:B------:R-:W-:-:S04]  /*0e10*/  IMAD.WIDE.U32 R24, R19, c[0x0][0x1a0], R20 ;  /* 0x0000680013187a25 */ /* 0x000fc800078e0014 */
[----:B------:R-:W-:Y:S01]  /*0e20*/  IMAD R27, R19, c[0x0][0x1a4], R16 ;  /* 0x00006900131b7a24 */ /* 0x000fe200078e0210 */
[----:B------:R-:W-:-:S03]  /*0e30*/  LEA R26, P2, R24, c[0x0][0x198], 0x1 ;  /* 0x00006600181a7a11 */ /* 0x000fc600078408ff */
[----:B------:R-:W-:-:S05]  /*0e40*/  IMAD.IADD R25, R25, 0x1, R27 ;  /* 0x0000000119197824 */ /* 0x000fca00078e021b */
[----:B------:R-:W-:-:S05]  /*0e50*/  LEA.HI.X R27, R24, c[0x0][0x19c], R25, 0x1, P2 ;  /* 0x00006700181b7a11 */ /* 0x000fca00010f0c19 */
[----:B------:R-:W2:Y:S01]  /*0e60*/  LDG.E.U16 R26, [R26.64] ;  /* 0x000000061a1a7981 */ /* 0x000ea2000c1e1500 */
[----:B------:R-:W-:Y:S02]  /*0e70*/  IMAD R16, R18, c[0x0][0x1b0], RZ ;  /* 0x00006c0012107a24 */ /* 0x000fe400078e02ff */
[----:B------:R-:W-:-:S04]  /*0e80*/  IMAD.WIDE.U32 R20, R19, c[0x0][0x1b0], R20 ;  /* 0x00006c0013147a25 */ /* 0x000fc800078e0014 */
[----:B------:R-:W-:Y:S01]  /*0e90*/  IMAD R29, R19, c[0x0][0x1b4], R16 ;  /* 0x00006d00131d7a24 */ /* 0x000fe200078e0210 */
[----:B------:R-:W-:-:S03]  /*0ea0*/  LEA R24, P2, R20, c[0x0][0x1a8], 0x1 ;  /* 0x00006a0014187a11 */ /* 0x000fc600078408ff */
[----:B------:R-:W-:Y:S01]  /*0eb0*/  IMAD.IADD R21, R21, 0x1, R29 ;  /* 0x0000000115157824 */ /* 0x000fe200078e021d */
[----:B--2---:R-:W-:-:S04]  /*0ec0*/  HMUL2 R25, R26.H0_H0, c[0x0] [0x190].H0_H0 ;  /* 0x200064001a197a32 */ /* 0x004fc80000000800 */
[----:B------:R-:W-:Y:S01]  /*0ed0*/  HFMA2 R50, R50.H0_H0, c[0x0] [0x16c].H0_H0, R25.H0_H0 ;  /* 0x20005b0032327a31 */ /* 0x000fe20000040819 */
[----:B------:R-:W-:-:S05]  /*0ee0*/  LEA.HI.X R25, R20, c[0x0][0x1ac], R21, 0x1, P2 ;  /* 0x00006b0014197a11 */ /* 0x000fca00010f0c15 */
[----:B------:R0:W-:Y:S02]  /*0ef0*/  STG.E.U16 [R24.64], R50 ;  /* 0x0000003218007986 */ /* 0x0001e4000c101506 */
.L_x_27:
[----:B------:R-:W-:Y:S05]  /*0f00*/  BSYNC B0 ;  /* 0x0000000000007941 */ /* 0x000fea0003800000 */
.L_x_26:
        /* <DEDUP_REMOVED lines=21> */
.L_x_29:
[----:B------:R-:W-:Y:S05]  /*1060*/  BSYNC B0 ;  /* 0x0000000000007941 */ /* 0x000fea0003800000 */
.L_x_28:
        /* <DEDUP_REMOVED lines=21> */
.L_x_31:
[----:B------:R-:W-:Y:S05]  /*11c0*/  BSYNC B0 ;  /* 0x0000000000007941 */ /* 0x000fea0003800000 */
.L_x_30:
[----:B0-----:R-:W2:Y:S01]  /*11d0*/  @!P4 LDG.E.U16 R16, [R10.64] ;  /* 0x000000060a10c981 */ /* 0x001ea2000c1e1500 */
[----:B------:R-:W-:Y:S01]  /*11e0*/  SHF.R.S32.HI R18, RZ, 0x1f, R19 ;  /* 0x0000001fff127819 */ /* 0x000fe20000011413 */
[----:B------:R-:W-:Y:S01]  /*11f0*/  IMAD R21, R14, c[0x0][0x1b0], RZ ;  /* 0x00006c000e157a24 */ /* 0x000fe200078e02ff */
[----:B------:R-:W-:Y:S01]  /*1200*/  ISETP.GE.OR P1, PT, R19, c[0x0][0x160], P0 ;  /* 0x0000580013007a0c */ /* 0x000fe20000726670 */
[----:B------:R-:W-:-:S04]  /*1210*/  IMAD.WIDE.U32 R26, R8, c[0x0][0x1b0], R12 ;  /* 0x00006c00081a7a25 */ /* 0x000fc800078e000c */
[----:B------:R-:W-:Y:S01]  /*1220*/  IMAD R14, R18, c[0x0][0x1a0], RZ ;  /* 0x00006800120e7a24 */ /* 0x000fe200078e02ff */
[----:B------:R-:W-:Y:S01]  /*1230*/  LEA R24, P2, R26, c[0x0][0x1a8], 0x1 ;  /* 0x00006a001a187a11 */ /* 0x000fe200078408ff */
[----:B------:R-:W-:Y:S02]  /*1240*/  IMAD R21, R8, c[0x0][0x1b4], R21 ;  /* 0x00006d0008157a24 */ /* 0x000fe400078e0215 */
[C---:B------:R-:W-:Y:S02]  /*1250*/  IMAD R25, R19.reuse, c[0x0][0x1a4], R14 ;  /* 0x0000690013197a24 */ /* 0x040fe400078e020e */
[----:B------:R-:W-:-:S04]  /*1260*/  IMAD.WIDE.U32 R28, R19, c[0x0][0x1a0], R12 ;  /* 0x00006800131c7a25 */ /* 0x000fc800078e000c */
[----:B------:R-:W-:Y:S01]  /*1270*/  IMAD.IADD R23, R21, 0x1, R27 ;  /* 0x0000000115177824 */ /* 0x000fe200078e021b */
[----:B------:R-:W-:Y:S01]  /*1280*/  LEA R20, P3, R28, c[0x0][0x198], 0x1 ;  /* 0x000066001c147a11 */ /* 0x000fe200078608ff */
[----:B------:R-:W-:-:S03]  /*1290*/  IMAD.IADD R21, R25, 0x1, R29 ;  /* 0x0000000119157824 */ /* 0x000fc600078e021d */
[----:B------:R-:W-:Y:S02]  /*12a0*/  LEA.HI.X R25, R26, c[0x0][0x1ac], R23, 0x1, P2 ;  /* 0x00006b001a197a11 */ /* 0x000fe400010f0c17 */
[----:B------:R-:W-:Y:S01]  /*12b0*/  LEA.HI.X R21, R28, c[0x0][0x19c], R21, 0x1, P3 ;  /* 0x000067001c157a11 */ /* 0x000fe200018f0c15 */
[----:B--2---:R-:W-:-:S04]  /*12c0*/  @!P4 HMUL2 R16, R16.H0_H0, c[0x0] [0x190].H0_H0 ;  /* 0x200064001010ca32 */ /* 0x004fc80000000800 */
[----:B------:R-:W-:-:S05]  /*12d0*/  @!P4 HFMA2 R16, R32.H0_H0, c[0x0] [0x16c].H0_H0, R16.H0_H0 ;  /* 0x20005b002010ca31 */ /* 0x000fca0000040810 */
[----:B------:R-:W-:-:S05]  /*12e0*/  PRMT R28, R16, 0x7610, R28 ;  /* 0x00007610101c7816 */ /* 0x000fca000000001c */
[----:B------:R0:W-:Y:S04]  /*12f0*/  @!P4 STG.E.U16 [R24.64], R28 ;  /* 0x0000001c1800c986 */ /* 0x0001e8000c101506 */
[----:B------:R-:W2:Y:S01]  /*1300*/  @!P1 LDG.E.U16 R14, [R20.64] ;  /* 0x00000006140e9981 */ /* 0x000ea2000c1e1500 */
[----:B------:R-:W-:Y:S01]  /*1310*/  SHF.R.S32.HI R16, RZ, 0x1f, R15 ;  /* 0x0000001fff107819 */ /* 0x000fe2000001140f */
[----:B------:R-:W-:Y:S01]  /*1320*/  IMAD R18, R18, c[0x0][0x1b0], RZ ;  /* 0x00006c0012127a24 */ /* 0x000fe200078e02ff */
[----:B------:R-:W-:Y:S01]  /*1330*/  ISETP.GE.OR P2, PT, R15, c[0x0][0x160], P0 ;  /* 0x000058000f007a0c */ /* 0x000fe20000746670 */
[----:B------:R-:W-:-:S04]  /*1340*/  IMAD.WIDE.U32 R30, R19, c[0x0][0x1b0], R12 ;  /* 0x00006c00131e7a25 */ /* 0x000fc800078e000c */
[----:B------:R-:W-:Y:S02]  /*1350*/  IMAD R26, R16, c[0x0][0x1a0], RZ ;  /* 0x00006800101a7a24 */ /* 0x000fe400078e02ff */
[----:B------:R-:W-:Y:S02]  /*1360*/  IMAD R27, R19, c[0x0][0x1b4], R18 ;  /* 0x00006d00131b7a24 */ /* 0x000fe400078e0212 */
[C---:B------:R-:W-:Y:S01]  /*1370*/  IMAD R23, R15.reuse, c[0x0][0x1a4], R26 ;  /* 0x000069000f177a24 */ /* 0x040fe200078e021a */
[----:B------:R-:W-:Y:S01]  /*1380*/  LEA R26, P3, R30, c[0x0][0x1a8], 0x1 ;  /* 0x00006a001e1a7a11 */ /* 0x000fe200078608ff */
[----:B------:R-:W-:-:S04]  /*1390*/  IMAD.WIDE.U32 R34, R15, c[0x0][0x1a0], R12 ;  /* 0x000068000f227a25 */ /* 0x000fc800078e000c */
[----:B------:R-:W-:Y:S01]  /*13a0*/  IMAD.IADD R27, R27, 0x1, R31 ;  /* 0x000000011b1b7824 */ /* 0x000fe200078e021f */
[----:B0-----:R-:W-:Y:S01]  /*13b0*/  LEA R28, P4, R34, c[0x0][0x198], 0x1 ;  /* 0x00006600221c7a11 */ /* 0x001fe200078808ff */
        /* <DEDUP_REMOVED lines=12> */
[----:B------:R-:W-:Y:S01]  /*1480*/  IMAD R30, R18, c[0x0][0x1a0], RZ ;  /* 0x00006800121e7a24 */ /* 0x000fe200078e02ff */
[----:B0-----:R-:W-:Y:S01]  /*1490*/  LEA R32, P0, R34, c[0x0][0x1a8], 0x1 ;  /* 0x00006a0022207a11 */ /* 0x001fe200078008ff */
        /* <DEDUP_REMOVED lines=11> */
[----:B------:R-:W-:Y:S04]  /*1550*/  @!P2 STG.E.U16 [R32.64], R23 ;  /* 0x000000172000a986 */ /* 0x000fe8000c101506 */
[----:B------:R-:W2:Y:S01]  /*1560*/  @!P1 LDG.E.U16 R14, [R30.64] ;  /* 0x000000061e0e9981 */ /* 0x000ea2000c1e1500 */
[----:B------:R-:W-:Y:S01]  /*1570*/  IADD3 R16, R22, 0x2, RZ ;  /* 0x0000000216107810 */ /* 0x000fe20007ffe0ff */
[----:B------:R-:W-:Y:S01]  /*1580*/  IMAD R18, R18, c[0x0][0x1b0], RZ ;  /* 0x00006c0012127a24 */ /* 0x000fe200078e02ff */
[----:B------:R-:W-:Y:S01]  /*1590*/  IADD3 R22, R22, 0x3, RZ ;  /* 0x0000000316167810 */ /* 0x000fe20007ffe0ff */
[C---:B------:R-:W-:Y:S01]  /*15a0*/  IMAD.WIDE.U32 R34, R17.reuse, c[0x0][0x1b0], R12 ;  /* 0x00006c0011227a25 */ /* 0x040fe200078e000c */
[----:B------:R-:W-:Y:S01]  /*15b0*/  ISETP.GE.AND P2, PT, R16, c[0x0][0x164], PT ;  /* 0x0000590010007a0c */ /* 0x000fe20003f46270 */
[----:B------:R-:W-:Y:S01]  /*15c0*/  BSSY B0, `(.L_x_32) ;  /* 0x0000017000007945 */ /* 0x000fe20003800000 */
[----:B------:R-:W-:Y:S01]  /*15d0*/  ISETP.GE.AND P0, PT, R22, c[0x0][0x164], PT ;  /* 0x0000590016007a0c */ /* 0x000fe20003f06270 */
[----:B------:R-:W-:Y:S01]  /*15e0*/  IMAD R13, R17, c[0x0][0x1b4], R18 ;  /* 0x00006d00110d7a24 */ /* 0x000fe200078e0212 */
[----:B------:R-:W-:-:S02]  /*15f0*/  ISETP.GE.OR P6, PT, R8, c[0x0][0x160], P2 ;  /* 0x0000580008007a0c */ /* 0x000fc400017c6670 */
[----:B------:R-:W-:Y:S01]  /*1600*/  LEA R12, P3, R34, c[0x0][0x1a8], 0x1 ;  /* 0x00006a00220c7a11 */ /* 0x000fe200078608ff */
[----:B------:R-:W-:Y:S01]  /*1610*/  IMAD.IADD R13, R13, 0x1, R35 ;  /* 0x000000010d0d7824 */ /* 0x000fe200078e0223 */
[----:B------:R-:W-:Y:S02]  /*1620*/  ISETP.GE.OR P5, PT, R8, c[0x0][0x160], P0 ;  /* 0x0000580008007a0c */ /* 0x000fe400007a6670 */
[C---:B------:R-:W-:Y:S02]  /*1630*/  ISETP.GE.OR P4, PT, R19.reuse, c[0x0][0x160], P0 ;  /* 0x0000580013007a0c */ /* 0x040fe40000786670 */
[----:B------:R-:W-:Y:S02]  /*1640*/  LEA.HI.X R13, R34, c[0x0][0x1ac], R13, 0x1, P3 ;  /* 0x00006b00220d7a11 */ /* 0x000fe400018f0c0d */
[----:B------:R-:W-:Y:S01]  /*1650*/  ISETP.GE.OR P3, PT, R19, c[0x0][0x160], P2 ;  /* 0x0000580013007a0c */ /* 0x000fe20001766670 */
[----:B--2---:R-:W-:-:S04]  /*1660*/  @!P1 HMUL2 R14, R14.H0_H0, c[0x0] [0x190].H0_H0 ;  /* 0x200064000e0e9a32 */ /* 0x004fc80000000800 */
[----:B------:R-:W-:-:S05]  /*1670*/  @!P1 HFMA2 R14, R51.H0_H0, c[0x0] [0x16c].H0_H0, R14.H0_H0 ;  /* 0x20005b00330e9a31 */ /* 0x000fca000004080e */
[----:B------:R0:W-:Y:S01]  /*1680*/  @!P1 STG.E.U16 [R12.64], R14 ;  /* 0x0000000e0c009986 */ /* 0x0001e2000c101506 */
[----:B------:R-:W-:Y:S02]  /*1690*/  ISETP.GE.OR P1, PT, R15, c[0x0][0x160], P0 ;  /* 0x000058000f007a0c */ /* 0x000fe40000726670 */
[----:B------:R-:W-:Y:S02]  /*16a0*/  ISETP.GE.OR P0, PT, R17, c[0x0][0x160], P0 ;  /* 0x0000580011007a0c */ /* 0x000fe40000706670 */
[----:B0-----:R-:W-:Y:S02]  /*16b0*/  P2R R14, PR, RZ, 0x8 ;  /* 0x00000008ff0e7803 */ /* 0x001fe40000000000 */
[----:B------:R-:W-:Y:S02]  /*16c0*/  ISETP.GE.OR P3, PT, R15, c[0x0][0x160], P2 ;  /* 0x000058000f007a0c */ /* 0x000fe40001766670 */
[----:B------:R-:W-:Y:S01]  /*16d0*/  ISETP.GE.OR P2, PT, R17, c[0x0][0x160], P2 ;  /* 0x0000580011007a0c */ /* 0x000fe20001746670 */
[----:B------:R-:W-:Y:S07]  /*16e0*/  @P6 BRA `(.L_x_33) ;  /* 0x0000004000006947 */ /* 0x000fee0003800000 */
[----:B------:R-:W2:Y:S02]  /*16f0*/  LDG.E.U16 R8, [R10.64+0x2] ;  /* 0x000002060a087981 */ /* 0x000ea4000c1e1500 */
[----:B--2---:R-:W-:-:S04]  /*1700*/  HMUL2 R8, R8.H0_H0, c[0x0] [0x190].H0_H0 ;  /* 0x2000640008087a32 */ /* 0x004fc80000000800 */
[----:B------:R-:W-:-:S05]  /*1710*/  HFMA2 R8, R0.H0_H0, c[0x0] [0x16c].H0_H0, R8.H0_H0 ;  /* 0x20005b0000087a31 */ /* 0x000fca0000040808 */
[----:B------:R0:W-:Y:S02]  /*1720*/  STG.E.U16 [R24.64+0x2], R8 ;  /* 0x0000020818007986 */ /* 0x0001e4000c101506 */
.L_x_33:
[----:B------:R-:W-:Y:S05]  /*1730*/  BSYNC B0 ;  /* 0x0000000000007941 */ /* 0x000fea0003800000 */
.L_x_32:
[----:B------:R-:W-:Y:S01]  /*1740*/  ISETP.NE.AND P6, PT, R14, RZ, PT ;  /* 0x000000ff0e00720c */ /* 0x000fe20003fc5270 */
[----:B------:R-:W-:-:S12]  /*1750*/  BSSY B0, `(.L_x_34) ;  /* 0x0000006000007945 */ /* 0x000fd80003800000 */
[----:B------:R-:W-:Y:S05]  /*1760*/  @P6 BRA `(.L_x_35) ;  /* 0x0000004000006947 */ /* 0x000fea0003800000 */
[----:B------:R-:W2:Y:S02]  /*1770*/  LDG.E.U16 R0, [R20.64+0x2] ;  /* 0x0000020614007981 */ /* 0x000ea4000c1e1500 */
[----:B--2---:R-:W-:-:S04]  /*1780*/  HMUL2 R0, R0.H0_H0, c[0x0] [0x190].H0_H0 ;  /* 0x2000640000007a32 */ /* 0x004fc80000000800 */
[----:B------:R-:W-:-:S05]  /*1790*/  HFMA2 R0, R3.H0_H0, c[0x0] [0x16c].H0_H0, R0.H0_H0 ;  /* 0x20005b0003007a31 */ /* 0x000fca0000040800 */
[----:B------:R1:W-:Y:S02]  /*17a0*/  STG.E.U16 [R26.64+0x2], R0 ;  /* 0x000002001a007986 */ /* 0x0003e4000c101506 */
.L_x_35:
[----:B------:R-:W-:Y:S05]  /*17b0*/  BSYNC B0 ;  /* 0x0000000000007941 */ /* 0x000fea0003800000 */
.L_x_34:
[----:B------:R-:W-:Y:S01]  /*17c0*/  BSSY B0, `(.L_x_36) ;  /* 0x0000006000007945 */ /* 0x000fe20003800000 */
[----:B------:R-:W-:Y:S05]  /*17d0*/  @P3 BRA `(.L_x_37) ;  /* 0x0000004000003947 */ /* 0x000fea0003800000 */
[----:B-1----:R-:W2:Y:S02]  /*17e0*/  LDG.E.U16 R0, [R28.64+0x2] ;  /* 0x000002061c007981 */ /* 0x002ea4000c1e1500 */
[----:B--2---:R-:W-:-:S04]  /*17f0*/  HMUL2 R0, R0.H0_H0, c[0x0] [0x190].H0_H0 ;  /* 0x2000640000007a32 */ /* 0x004fc80000000800 */
[----:B------:R-:W-:-:S05]  /*1800*/  HFMA2 R0, R2.H0_H0, c[0x0] [0x16c].H0_H0, R0.H0_H0 ;  /* 0x20005b0002007a31 */ /* 0x000fca0000040800 */
[----:B------:R1:W-:Y:S02]  /*1810*/  STG.E.U16 [R32.64+0x2], R0 ;  /* 0x0000020020007986 */ /* 0x0003e4000c101506 */
.L_x_37:
[----:B------:R-:W-:Y:S05]  /*1820*/  BSYNC B0 ;  /* 0x0000000000007941 */ /* 0x000fea0003800000 */
.L_x_36:
[----:B------:R-:W-:Y:S01]  /*1830*/  BSSY B0, `(.L_x_38) ;  /* 0x0000006000007945 */ /* 0x000fe20003800000 */
[----:B------:R-:W-:Y:S05]  /*1840*/  @P2 BRA `(.L_x_39) ;  /* 0x0000004000002947 */ /* 0x000fea0003800000 */
[----:B-1----:R-:W2:Y:S02]  /*1850*/  LDG.E.U16 R0, [R30.64+0x2] ;  /* 0x000002061e007981 */ /* 0x002ea4000c1e1500 */
[----:B--2---:R-:W-:-:S04]  /*1860*/  HMUL2 R0, R0.H0_H0, c[0x0] [0x190].H0_H0 ;  /* 0x2000640000007a32 */ /* 0x004fc80000000800 */
[----:B------:R-:W-:-:S05]  /*1870*/  HFMA2 R0, R5.H0_H0, c[0x0] [0x16c].H0_H0, R0.H0_H0 ;  /* 0x20005b0005007a31 */ /* 0x000fca0000040800 */
[----:B------:R1:W-:Y:S02]  /*1880*/  STG.E.U16 [R12.64+0x2], R0 ;  /* 0x000002000c007986 */ /* 0x0003e4000c101506 */
.L_x_39:
[----:B------:R-:W-:Y:S05]  /*1890*/  BSYNC B0 ;  /* 0x0000000000007941 */ /* 0x000fea0003800000 */
.L_x_38:
[----:B------:R-:W-:Y:S01]  /*18a0*/  BSSY B0, `(.L_x_40) ;  /* 0x0000006000007945 */ /* 0x000fe20003800000 */
[----:B------:R-:W-:Y:S05]  /*18b0*/  @P5 BRA `(.L_x_41) ;  /* 0x0000004000005947 */ /* 0x000fea0003800000 */
[----:B------:R-:W2:Y:S02]  /*18c0*/  LDG.E.U16 R10, [R10.64+0x4] ;  /* 0x000004060a0a7981 */ /* 0x000ea4000c1e1500 */
[----:B--2---:R-:W-:-:S04]  /*18d0*/  HMUL2 R2, R10.H0_H0, c[0x0] [0x190].H0_H0 ;  /* 0x200064000a027a32 */ /* 0x004fc80000000800 */
[----:B------:R-:W-:-:S05]  /*18e0*/  HFMA2 R2, R4.H0_H0, c[0x0] [0x16c].H0_H0, R2.H0_H0 ;  /* 0x20005b0004027a31 */ /* 0x000fca0000040802 */
[----:B------:R2:W-:Y:S02]  /*18f0*/  STG.E.U16 [R24.64+0x4], R2 ;  /* 0x0000040218007986 */ /* 0x0005e4000c101506 */
.L_x_41:
[----:B------:R-:W-:Y:S05]  /*1900*/  BSYNC B0 ;  /* 0x0000000000007941 */ /* 0x000fea0003800000 */
.L_x_40:
[----:B------:R-:W-:Y:S01]  /*1910*/  BSSY B0, `(.L_x_42) ;  /* 0x0000006000007945 */ /* 0x000fe20003800000 */
[----:B------:R-:W-:Y:S05]  /*1920*/  @P4 BRA `(.L_x_43) ;  /* 0x0000004000004947 */ /* 0x000fea0003800000 */
[----:B------:R-:W3:Y:S02]  /*1930*/  LDG.E.U16 R20, [R20.64+0x4] ;  /* 0x0000040614147981 */ /* 0x000ee4000c1e1500 */
[----:B-1-3--:R-:W-:-:S04]  /*1940*/  HMUL2 R0, R20.H0_H0, c[0x0] [0x190].H0_H0 ;  /* 0x2000640014007a32 */ /* 0x00afc80000000800 */
[----:B------:R-:W-:-:S05]  /*1950*/  HFMA2 R0, R7.H0_H0, c[0x0] [0x16c].H0_H0, R0.H0_H0 ;  /* 0x20005b0007007a31 */ /* 0x000fca0000040800 */
[----:B------:R1:W-:Y:S02]  /*1960*/  STG.E.U16 [R26.64+0x4], R0 ;  /* 0x000004001a007986 */ /* 0x0003e4000c101506 */
.L_x_43:
[----:B------:R-:W-:Y:S05]  /*1970*/  BSYNC B0 ;  /* 0x0000000000007941 */ /* 0x000fea0003800000 */
.L_x_42:
[----:B------:R-:W-:Y:S01]  /*1980*/  BSSY B0, `(.L_x_44) ;  /* 0x0000006000007945 */ /* 0x000fe20003800000 */
[----:B------:R-:W-:Y:S05]  /*1990*/  @P1 BRA `(.L_x_45) ;  /* 0x0000004000001947 */ /* 0x000fea0003800000 */
[----:B------:R-:W3:Y:S02]  /*19a0*/  LDG.E.U16 R28, [R28.64+0x4] ;  /* 0x000004061c1c7981 */ /* 0x000ee4000c1e1500 */
[----:B---3--:R-:W-:-:S04]  /*19b0*/  HMUL2 R3, R28.H0_H0, c[0x0] [0x190].H0_H0 ;  /* 0x200064001c037a32 */ /* 0x008fc80000000800 */
[----:B------:R-:W-:-:S05]  /*19c0*/  HFMA2 R3, R6.H0_H0, c[0x0] [0x16c].H0_H0, R3.H0_H0 ;  /* 0x20005b0006037a31 */ /* 0x000fca0000040803 */
[----:B------:R3:W-:Y:S02]  /*19d0*/  STG.E.U16 [R32.64+0x4], R3 ;  /* 0x0000040320007986 */ /* 0x0007e4000c101506 */
.L_x_45:
[----:B------:R-:W-:Y:S05]  /*19e0*/  BSYNC B0 ;  /* 0x0000000000007941 */ /* 0x000fea0003800000 */
.L_x_44:
[----:B------:R-:W-:Y:S05]  /*19f0*/  @P0 EXIT ;  /* 0x000000000000094d */ /* 0x000fea0003800000 */
[----:B------:R-:W4:Y:S02]  /*1a00*/  LDG.E.U16 R30, [R30.64+0x4] ;  /* 0x000004061e1e7981 */ /* 0x000f24000c1e1500 */
[----:B-1--4-:R-:W-:-:S04]  /*1a10*/  HMUL2 R0, R30.H0_H0, c[0x0] [0x190].H0_H0 ;  /* 0x200064001e007a32 */ /* 0x012fc80000000800 */
[----:B------:R-:W-:-:S05]  /*1a20*/  HFMA2 R0, R9.H0_H0, c[0x0] [0x16c].H0_H0, R0.H0_H0 ;  /* 0x20005b0009007a31 */ /* 0x000fca0000040800 */
[----:B------:R-:W-:Y:S01]  /*1a30*/  STG.E.U16 [R12.64+0x4], R0 ;  /* 0x000004000c007986 */ /* 0x000fe2000c101506 */
[----:B------:R-:W-:Y:S05]  /*1a40*/  EXIT ;  /* 0x000000000000794d */ /* 0x000fea0003800000 */
.L_x_46:
        /* <DEDUP_REMOVED lines=11> */
.L_x_79:


//--------------------- .text._ZN7cutlass6KernelINS_4gemm6kernel13GroupedKernelINS2_7B2bGemmINS1_11threadblock16B2bMmaMultistageINS1_9GemmShapeILi64ELi64ELi32EEENS_9transform11threadblock28PredicatedTileAccessIteratorINS_11MatrixShapeILi64ELi32EEENS_6half_tENS_6layout8RowMajorELi1ENS9_29PitchLinearWarpRakedThreadMapINS_16PitchLinearShapeILi32ELi64EEELi128ENSI_ILi4ELi8EEELi8EEENS_5ArrayISE_Li8ELb0EEELb0ENSF_9NoPermuteEEENSA_25RegularTileAccessIteratorISD_SE_NSF_37RowMajorTensorOpMultiplicandCrosswiseILi16ELi32EEELi0ESL_Li16EEELNS_4arch14CacheOperation4KindE1ENSB_INSC_ILi32ELi64EEESE_NSF_11ColumnMajorELi0ESL_SN_Lb0ESO_EENSQ_ISX_SE_NSF_40ColumnMajorTensorOpMultiplicandCrosswiseILi16ELi32EEELi1ESL_Li16EEELSW_1ENS7_ILi64ELi128ELi32EEENS1_4warp27MmaTensorOpFragmentIteratorINSC_ILi16ELi16EEENSC_ILi16ELi64EEELi32ESE_SE_SY_NS7_ILi16ELi8ELi16EEENS_8epilogue6thread21LinearCombinationReluISE_Li4ESE_SE_LNS1A_9ScaleType4KindE2ELNS_15FloatRoundStyleE2EEEEENSA_14VectorIteratorINSA_30PredicatedVectorAccessIteratorINSC_ILi64ELi64EEENSC_ILi16ELi32EEESE_SG_Li2ELb0EEEEENS9_4warp22VectorFragmentIteratorINSC_ILi1ELi8EEESE_SG_S18_Li2EEENSB_INSC_ILi32ELi128EEESE_SY_Li0ENSH_INSI_ILi32ELi128EEELi128ESK_Li8EEESN_Lb0ESO_EENSQ_IS1R_SE_S11_Li1ES1T_Li16EEELSW_1ESE_SG_S1F_NS5_9MmaPolicyINS14_11MmaTensorOpINS7_ILi16ELi64ELi32EEESE_SS_SE_S11_SE_SG_NS14_17MmaTensorOpPolicyINSU_3MmaIS18_Li32ESE_SG_SE_SY_SE_SG_NSU_13OpMultiplyAddEEENSC_ILi1ELi1EEEEELi1ELb0EbEENSC_ILi0ELi0EEES26_Li1EEENS1W_INS1X_INS7_ILi16ELi128ELi32EEESE_SS_SE_S11_SE_SG_S24_Li1ELb0EbEES26_S26_Li1EEELi3EbEENS19_11threadblock8EpilogueIS13_S29_Li1ENS2C_22PredicatedTileIteratorINS2C_26OutputTileOptimalThreadMapINS2C_15OutputTileShapeILi128ELi8ELi4ELi1ELi1EEENS2G_ILi1ELi2ELi1ELi1ELi2EEELi128ELi8ELi16EEESE_Lb0ESO_Lb0EEENS19_4warp24FragmentIteratorTensorOpIS28_S18_SE_NSM_ISE_Li4ELb0EEESG_EENS2L_20TileIteratorTensorOpIS28_S18_SE_SG_EENS2C_18SharedLoadIteratorINS2J_18CompactedThreadMapESE_Li16EEENS1B_ISE_Li8ESE_SE_LS1D_1ELS1E_2EEENSC_ILi0ELi16EEELi1ELi1EEENS5_32B2bGemmGroupedThreadblockSwizzleIS8_SG_LNS2_17GroupScheduleModeE0ELi128ELi128EEEEEEEEEvNT_6ParamsE --------------------------
	.section	.text._ZN7cutlass6KernelINS_4gemm6kernel13GroupedKernelINS2_7B2bGemmINS1_11threadblock16B2bMmaMultistageINS1_9GemmShapeILi64ELi64ELi32EEENS_9transform11threadblock28PredicatedTileAccessIteratorINS_11MatrixShapeILi64ELi32EEENS_6half_tENS_6layout8RowMajorELi1ENS9_29PitchLinearWarpRakedThreadMapINS_16PitchLinearShapeILi32ELi64EEELi128ENSI_ILi4ELi8EEELi8EEENS_5ArrayISE_Li8ELb0EEELb0ENSF_9NoPermuteEEENSA_25RegularTileAccessIteratorISD_SE_NSF_37RowMajorTensorOpMultiplicandCrosswiseILi16ELi32EEELi0ESL_Li16EEELNS_4arch14CacheOperation4KindE1ENSB_INSC_ILi32ELi64EEESE_NSF_11ColumnMajorELi0ESL_SN_Lb0ESO_EENSQ_ISX_SE_NSF_40ColumnMajorTensorOpMultiplicandCrosswiseILi16ELi32EEELi1ESL_Li16EEELSW_1ENS7_ILi64ELi128ELi32EEENS1_4warp27MmaTensorOpFragmentIteratorINSC_ILi16ELi16EEENSC_ILi16ELi64EEELi32ESE_SE_SY_NS7_ILi16ELi8ELi16EEENS_8epilogue6thread21LinearCombinationReluISE_Li4ESE_SE_LNS1A_9ScaleType4KindE2ELNS_15FloatRoundStyleE2EEEEENSA_14VectorIteratorINSA_30PredicatedVectorAccessIteratorINSC_ILi64ELi64EEENSC_ILi16ELi32EEESE_SG_Li2ELb0EEEEENS9_4warp22VectorFragmentIteratorINSC_ILi1ELi8EEESE_SG_S18_Li2EEENSB_INSC_ILi32ELi128EEESE_SY_Li0ENSH_INSI_ILi32ELi128EEELi128ESK_Li8EEESN_Lb0ESO_EENSQ_IS1R_SE_S11_Li1ES1T_Li16EEELSW_1ESE_SG_S1F_NS5_9MmaPolicyINS14_11MmaTensorOpINS7_ILi16ELi64ELi32EEESE_SS_SE_S11_SE_SG_NS14_17MmaTensorOpPolicyINSU_3MmaIS18_Li32ESE_SG_SE_SY_SE_SG_NSU_13OpMultiplyAddEEENSC_ILi1ELi1EEEEELi1ELb0EbEENSC_ILi0ELi0EEES26_Li1EEENS1W_INS1X_INS7_ILi16ELi128ELi32EEESE_SS_SE_S11_SE_SG_S24_Li1ELb0EbEES26_S26_Li1EEELi3EbEENS19_11threadblock8EpilogueIS13_S29_Li1ENS2C_22PredicatedTileIteratorINS2C_26OutputTileOptimalThreadMapINS2C_15OutputTileShapeILi128ELi8ELi4ELi1ELi1EEENS2G_ILi1ELi2ELi1ELi1ELi2EEELi128ELi8ELi16EEESE_Lb0ESO_Lb0EEENS19_4warp24FragmentIteratorTensorOpIS28_S18_SE_NSM_ISE_Li4ELb0EEESG_EENS2L_20TileIteratorTensorOpIS28_S18_SE_SG_EENS2C_18SharedLoadIteratorINS2J_18CompactedThreadMapESE_Li16EEENS1B_ISE_Li8ESE_SE_LS1D_1ELS1E_2EEENSC_ILi0ELi16EEELi1ELi1EEENS5_32B2bGemmGroupedThreadblockSwizzleIS8_SG_LNS2_17GroupScheduleModeE0ELi128ELi128EEEEEEEEEvNT_6ParamsE,"ax",@progbits
	.sectioninfo	@"SHI_REGISTERS=130"
	.align	128
.text._ZN7cutlass6KernelINS_4gemm6kernel13GroupedKernelINS2_7B2bGemmINS1_11threadblock16B2bMmaMultistageINS1_9GemmShapeILi64ELi64ELi32EEENS_9transform11threadblock28PredicatedTileAccessIteratorINS_11MatrixShapeILi64ELi32EEENS_6half_tENS_6layout8RowMajorELi1ENS9_29PitchLinearWarpRakedThreadMapINS_16PitchLinearShapeILi32ELi64EEELi128ENSI_ILi4ELi8EEELi8EEENS_5ArrayISE_Li8ELb0EEELb0ENSF_9NoPermuteEEENSA_25RegularTileAccessIteratorISD_SE_NSF_37RowMajorTensorOpMultiplicandCrosswiseILi16ELi32EEELi0ESL_Li16EEELNS_4arch14CacheOperation4KindE1ENSB_INSC_ILi32ELi64EEESE_NSF_11ColumnMajorELi0ESL_SN_Lb0ESO_EENSQ_ISX_SE_NSF_40ColumnMajorTensorOpMultiplicandCrosswiseILi16ELi32EEELi1ESL_Li16EEELSW_1ENS7_ILi64ELi128ELi32EEENS1_4warp27MmaTensorOpFragmentIteratorINSC_ILi16ELi16EEENSC_ILi16ELi64EEELi32ESE_SE_SY_NS7_ILi16ELi8ELi16EEENS_8epilogue6thread21LinearCombinationReluISE_Li4ESE_SE_LNS1A_9ScaleType4KindE2ELNS_15FloatRoundStyleE2EEEEENSA_14VectorIteratorINSA_30PredicatedVectorAccessIteratorINSC_ILi64ELi64EEENSC_ILi16ELi32EEESE_SG_Li2ELb0EEEEENS9_4warp22VectorFragmentIteratorINSC_ILi1ELi8EEESE_SG_S18_Li2EEENSB_INSC_ILi32ELi128EEESE_SY_Li0ENSH_INSI_ILi32ELi128EEELi128ESK_Li8EEESN_Lb0ESO_EENSQ_IS1R_SE_S11_Li1ES1T_Li16EEELSW_1ESE_SG_S1F_NS5_9MmaPolicyINS14_11MmaTensorOpINS7_ILi16ELi64ELi32EEESE_SS_SE_S11_SE_SG_NS14_17MmaTensorOpPolicyINSU_3MmaIS18_Li32ESE_SG_SE_SY_SE_SG_NSU_13OpMultiplyAddEEENSC_ILi1ELi1EEEEELi1ELb0EbEENSC_ILi0ELi0EEES26_Li1EEENS1W_INS1X_INS7_ILi16ELi128ELi32EEESE_SS_SE_S11_SE_SG_S24_Li1ELb0EbEES26_S26_Li1EEELi3EbEENS19_11threadblock8EpilogueIS13_S29_Li1ENS2C_22PredicatedTileIteratorINS2C_26OutputTileOptimalThreadMapINS2C_15OutputTileShapeILi128ELi8ELi4ELi1ELi1EEENS2G_ILi1ELi2ELi1ELi1ELi2EEELi128ELi8ELi16EEESE_Lb0ESO_Lb0EEENS19_4warp24FragmentIteratorTensorOpIS28_S18_SE_NSM_ISE_Li4ELb0EEESG_EENS2L_20TileIteratorTensorOpIS28_S18_SE_SG_EENS2C_18SharedLoadIteratorINS2J_18CompactedThreadMapESE_Li16EEENS1B_ISE_Li8ESE_SE_LS1D_1ELS1E_2EEENSC_ILi0ELi16EEELi1ELi1EEENS5_32B2bGemmGroupedThreadblockSwizzleIS8_SG_LNS2_17GroupScheduleModeE0ELi128ELi128EEEEEEEEEvNT_6ParamsE:
        .type           _ZN7cutlass6KernelINS_4gemm6kernel13GroupedKernelINS2_7B2bGemmINS1_11threadblock16B2bMmaMultistageINS1_9GemmShapeILi64ELi64ELi32EEENS_9transform11threadblock28PredicatedTileAccessIteratorINS_11MatrixShapeILi64ELi32EEENS_6half_tENS_6layout8RowMajorELi1ENS9_29PitchLinearWarpRakedThreadMapINS_16PitchLinearShapeILi32ELi64EEELi128ENSI_ILi4ELi8EEELi8EEENS_5ArrayISE_Li8ELb0EEELb0ENSF_9NoPermuteEEENSA_25RegularTileAccessIteratorISD_SE_NSF_37RowMajorTensorOpMultiplicandCrosswiseILi16ELi32EEELi0ESL_Li16EEELNS_4arch14CacheOperation4KindE1ENSB_INSC_ILi32ELi64EEESE_NSF_11ColumnMajorELi0ESL_SN_Lb0ESO_EENSQ_ISX_SE_NSF_40ColumnMajorTensorOpMultiplicandCrosswiseILi16ELi32EEELi1ESL_Li16EEELSW_1ENS7_ILi64ELi128ELi32EEENS1_4warp27MmaTensorOpFragmentIteratorINSC_ILi16ELi16EEENSC_ILi16ELi64EEELi32ESE_SE_SY_NS7_ILi16ELi8ELi16EEENS_8epilogue6thread21LinearCombinationReluISE_Li4ESE_SE_LNS1A_9ScaleType4KindE2ELNS_15FloatRoundStyleE2EEEEENSA_14VectorIteratorINSA_30PredicatedVectorAccessIteratorINSC_ILi64ELi64EEENSC_ILi16ELi32EEESE_SG_Li2ELb0EEEEENS9_4warp22VectorFragmentIteratorINSC_ILi1ELi8EEESE_SG_S18_Li2EEENSB_INSC_ILi32ELi128EEESE_SY_Li0ENSH_INSI_ILi32ELi128EEELi128ESK_Li8EEESN_Lb0ESO_EENSQ_IS1R_SE_S11_Li1ES1T_Li16EEELSW_1ESE_SG_S1F_NS5_9MmaPolicyINS14_11MmaTensorOpINS7_ILi16ELi64ELi32EEESE_SS_SE_S11_SE_SG_NS14_17MmaTensorOpPolicyINSU_3MmaIS18_Li32ESE_SG_SE_SY_SE_SG_NSU_13OpMultiplyAddEEENSC_ILi1ELi1EEEEELi1ELb0EbEENSC_ILi0ELi0EEES26_Li1EEENS1W_INS1X_INS7_ILi16ELi128ELi32EEESE_SS_SE_S11_SE_SG_S24_Li1ELb0EbEES26_S26_Li1EEELi3EbEENS19_11threadblock8EpilogueIS13_S29_Li1ENS2C_22PredicatedTileIteratorINS2C_26OutputTileOptimalThreadMapINS2C_15OutputTileShapeILi128ELi8ELi4ELi1ELi1EEENS2G_ILi1ELi2ELi1ELi1ELi2EEELi128ELi8ELi16EEESE_Lb0ESO_Lb0EEENS19_4warp24FragmentIteratorTensorOpIS28_S18_SE_NSM_ISE_Li4ELb0EEESG_EENS2L_20TileIteratorTensorOpIS28_S18_SE_SG_EENS2C_18SharedLoadIteratorINS2J_18CompactedThreadMapESE_Li16EEENS1B_ISE_Li8ESE_SE_LS1D_1ELS1E_2EEENSC_ILi0ELi16EEELi1ELi1EEENS5_32B2bGemmGroupedThreadblockSwizzleIS8_SG_LNS2_17GroupScheduleModeE0ELi128ELi128EEEEEEEEEvNT_6ParamsE,@function
        .size           _ZN7cutlass6KernelINS_4gemm6kernel13GroupedKernelINS2_7B2bGemmINS1_11threadblock16B2bMmaMultistageINS1_9GemmShapeILi64ELi64ELi32EEENS_9transform11threadblock28PredicatedTileAccessIteratorINS_11MatrixShapeILi64ELi32EEENS_6half_tENS_6layout8RowMajorELi1ENS9_29PitchLinearWarpRakedThreadMapINS_16PitchLinearShapeILi32ELi64EEELi128ENSI_ILi4ELi8EEELi8EEENS_5ArrayISE_Li8ELb0EEELb0ENSF_9NoPermuteEEENSA_25RegularTileAccessIteratorISD_SE_NSF_37RowMajorTensorOpMultiplicandCrosswiseILi16ELi32EEELi0ESL_Li16EEELNS_4arch14CacheOperation4KindE1ENSB_INSC_ILi32ELi64EEESE_NSF_11ColumnMajorELi0ESL_SN_Lb0ESO_EENSQ_ISX_SE_NSF_40ColumnMajorTensorOpMultiplicandCrosswiseILi16ELi32EEELi1ESL_Li16EEELSW_1ENS7_ILi64ELi128ELi32EEENS1_4warp27MmaTensorOpFragmentIteratorINSC_ILi16ELi16EEENSC_ILi16ELi64EEELi32ESE_SE_SY_NS7_ILi16ELi8ELi16EEENS_8epilogue6thread21LinearCombinationReluISE_Li4ESE_SE_LNS1A_9ScaleType4KindE2ELNS_15FloatRoundStyleE2EEEEENSA_14VectorIteratorINSA_30PredicatedVectorAccessIteratorINSC_ILi64ELi64EEENSC_ILi16ELi32EEESE_SG_Li2ELb0EEEEENS9_4warp22VectorFragmentIteratorINSC_ILi1ELi8EEESE_SG_S18_Li2EEENSB_INSC_ILi32ELi128EEESE_SY_Li0ENSH_INSI_ILi32ELi128EEELi128ESK_Li8EEESN_Lb0ESO_EENSQ_IS1R_SE_S11_Li1ES1T_Li16EEELSW_1ESE_SG_S1F_NS5_9MmaPolicyINS14_11MmaTensorOpINS7_ILi16ELi64ELi32EEESE_SS_SE_S11_SE_SG_NS14_17MmaTensorOpPolicyINSU_3MmaIS18_Li32ESE_SG_SE_SY_SE_SG_NSU_13OpMultiplyAddEEENSC_ILi1ELi1EEEEELi1ELb0EbEENSC_ILi0ELi0EEES26_Li1EEENS1W_INS1X_INS7_ILi16ELi128ELi32EEESE_SS_SE_S11_SE_SG_S24_Li1ELb0EbEES26_S26_Li1EEELi3EbEENS19_11threadblock8EpilogueIS13_S29_Li1ENS2C_22PredicatedTileIteratorINS2C_26OutputTileOptimalThreadMapINS2C_15OutputTileShapeILi128ELi8ELi4ELi1ELi1EEENS2G_ILi1ELi2ELi1ELi1ELi2EEELi128ELi8ELi16EEESE_Lb0ESO_Lb0EEENS19_4warp24FragmentIteratorTensorOpIS28_S18_SE_NSM_ISE_Li4ELb0EEESG_EENS2L_20TileIteratorTensorOpIS28_S18_SE_SG_EENS2C_18SharedLoadIteratorINS2J_18CompactedThreadMapESE_Li16EEENS1B_ISE_Li8ESE_SE_LS1D_1ELS1E_2EEENSC_ILi0ELi16EEELi1ELi1EEENS5_32B2bGemmGroupedThreadblockSwizzleIS8_SG_LNS2_17GroupScheduleModeE0ELi128ELi128EEEEEEEEEvNT_6ParamsE,(.L_x_73 - _ZN7cutlass6KernelINS_4gemm6kernel13GroupedKernelINS2_7B2bGemmINS1_11threadblock16B2bMmaMultistageINS1_9GemmShapeILi64ELi64ELi32EEENS_9transform11threadblock28PredicatedTileAccessIteratorINS_11MatrixShapeILi64ELi32EEENS_6half_tENS_6layout8RowMajorELi1ENS9_29PitchLinearWarpRakedThreadMapINS_16PitchLinearShapeILi32ELi64EEELi128ENSI_ILi4ELi8EEELi8EEENS_5ArrayISE_Li8ELb0EEELb0ENSF_9NoPermuteEEENSA_25RegularTileAccessIteratorISD_SE_NSF_37RowMajorTensorOpMultiplicandCrosswiseILi16ELi32EEELi0ESL_Li16EEELNS_4arch14CacheOperation4KindE1ENSB_INSC_ILi32ELi64EEESE_NSF_11ColumnMajorELi0ESL_SN_Lb0ESO_EENSQ_ISX_SE_NSF_40ColumnMajorTensorOpMultiplicandCrosswiseILi16ELi32EEELi1ESL_Li16EEELSW_1ENS7_ILi64ELi128ELi32EEENS1_4warp27MmaTensorOpFragmentIteratorINSC_ILi16ELi16EEENSC_ILi16ELi64EEELi32ESE_SE_SY_NS7_ILi16ELi8ELi16EEENS_8epilogue6thread21LinearCombinationReluISE_Li4ESE_SE_LNS1A_9ScaleType4KindE2ELNS_15FloatRoundStyleE2EEEEENSA_14VectorIteratorINSA_30PredicatedVectorAccessIteratorINSC_ILi64ELi64EEENSC_ILi16ELi32EEESE_SG_Li2ELb0EEEEENS9_4warp22VectorFragmentIteratorINSC_ILi1ELi8EEESE_SG_S18_Li2EEENSB_INSC_ILi32ELi128EEESE_SY_Li0ENSH_INSI_ILi32ELi128EEELi128ESK_Li8EEESN_Lb0ESO_EENSQ_IS1R_SE_S11_Li1ES1T_Li16EEELSW_1ESE_SG_S1F_NS5_9MmaPolicyINS14_11MmaTensorOpINS7_ILi16ELi64ELi32EEESE_SS_SE_S11_SE_SG_NS14_17MmaTensorOpPolicyINSU_3MmaIS18_Li32ESE_SG_SE_SY_SE_SG_NSU_13OpMultiplyAddEEENSC_ILi1ELi1EEEEELi1ELb0EbEENSC_ILi0ELi0EEES26_Li1EEENS1W_INS1X_INS7_ILi16ELi128ELi32EEESE_SS_SE_S11_SE_SG_S24_Li1ELb0EbEES26_S26_Li1EEELi3EbEENS19_11threadblock8EpilogueIS13_S29_Li1ENS2C_22PredicatedTileIteratorINS2C_26OutputTileOptimalThreadMapINS2C_15OutputTileShapeILi128ELi8ELi4ELi1ELi1EEENS2G_ILi1ELi2ELi1ELi1ELi2EEELi128ELi8ELi16EEESE_Lb0ESO_Lb0EEENS19_4warp24FragmentIteratorTensorOpIS28_S18_SE_NSM_ISE_Li4ELb0EEESG_EENS2L_20TileIteratorTensorOpIS28_S18_SE_SG_EENS2C_18SharedLoadIteratorINS2J_18CompactedThreadMapESE_Li16EEENS1B_ISE_Li8ESE_SE_LS1D_1ELS1E_2EEENSC_ILi0ELi16EEELi1ELi1EEENS5_32B2bGemmGroupedThreadblockSwizzleIS8_SG_LNS2_17GroupScheduleModeE0ELi128ELi128EEEEEEEEEvNT_6ParamsE)
        .other          _ZN7cutlass6KernelINS_4gemm6kernel13GroupedKernelINS2_7B2bGemmINS1_11threadblock16B2bMmaMultistageINS1_9GemmShapeILi64ELi64ELi32EEENS_9transform11threadblock28PredicatedTileAccessIteratorINS_11MatrixShapeILi64ELi32EEENS_6half_tENS_6layout8RowMajorELi1ENS9_29PitchLinearWarpRakedThreadMapINS_16PitchLinearShapeILi32ELi64EEELi128ENSI_ILi4ELi8EEELi8EEENS_5ArrayISE_Li8ELb0EEELb0ENSF_9NoPermuteEEENSA_25RegularTileAccessIteratorISD_SE_NSF_37RowMajorTensorOpMultiplicandCrosswiseILi16ELi32EEELi0ESL_Li16EEELNS_4arch14CacheOperation4KindE1ENSB_INSC_ILi32ELi64EEESE_NSF_11ColumnMajorELi0ESL_SN_Lb0ESO_EENSQ_ISX_SE_NSF_40ColumnMajorTensorOpMultiplicandCrosswiseILi16ELi32EEELi1ESL_Li16EEELSW_1ENS7_ILi64ELi128ELi32EEENS1_4warp27MmaTensorOpFragmentIteratorINSC_ILi16ELi16EEENSC_ILi16ELi64EEELi32ESE_SE_SY_NS7_ILi16ELi8ELi16EEENS_8epilogue6thread21LinearCombinationReluISE_Li4ESE_SE_LNS1A_9ScaleType4KindE2ELNS_15FloatRoundStyleE2EEEEENSA_14VectorIteratorINSA_30PredicatedVectorAccessIteratorINSC_ILi64ELi64EEENSC_ILi16ELi32EEESE_SG_Li2ELb0EEEEENS9_4warp22VectorFragmentIteratorINSC_ILi1ELi8EEESE_SG_S18_Li2EEENSB_INSC_ILi32ELi128EEESE_SY_Li0ENSH_INSI_ILi32ELi128EEELi128ESK_Li8EEESN_Lb0ESO_EENSQ_IS1R_SE_S11_Li1ES1T_Li16EEELSW_1ESE_SG_S1F_NS5_9MmaPolicyINS14_11MmaTensorOpINS7_ILi16ELi64ELi32EEESE_SS_SE_S11_SE_SG_NS14_17MmaTensorOpPolicyINSU_3MmaIS18_Li32ESE_SG_SE_SY_SE_SG_NSU_13OpMultiplyAddEEENSC_ILi1ELi1EEEEELi1ELb0EbEENSC_ILi0ELi0EEES26_Li1EEENS1W_INS1X_INS7_ILi16ELi128ELi32EEESE_SS_SE_S11_SE_SG_S24_Li1ELb0EbEES26_S26_Li1EEELi3EbEENS19_11threadblock8EpilogueIS13_S29_Li1ENS2C_22PredicatedTileIteratorINS2C_26OutputTileOptimalThreadMapINS2C_15OutputTileShapeILi128ELi8ELi4ELi1ELi1EEENS2G_ILi1ELi2ELi1ELi1ELi2EEELi128ELi8ELi16EEESE_Lb0ESO_Lb0EEENS19_4warp24FragmentIteratorTensorOpIS28_S18_SE_NSM_ISE_Li4ELb0EEESG_EENS2L_20TileIteratorTensorOpIS28_S18_SE_SG_EENS2C_18SharedLoadIteratorINS2J_18CompactedThreadMapESE_Li16EEENS1B_ISE_Li8ESE_SE_LS1D_1ELS1E_2EEENSC_ILi0ELi16EEELi1ELi1EEENS5_32B2bGemmGroupedThreadblockSwizzleIS8_SG_LNS2_17GroupScheduleModeE0ELi128ELi128EEEEEEEEEvNT_6ParamsE,@"STO_CUDA_ENTRY STV_DEFAULT"
_ZN7cutlass6KernelINS_4gemm6kernel13GroupedKernelINS2_7B2bGemmINS1_11threadblock16B2bMmaMultistageINS1_9GemmShapeILi64ELi64ELi32EEENS_9transform11threadblock28PredicatedTileAccessIteratorINS_11MatrixShapeILi64ELi32EEENS_6half_tENS_6layout8RowMajorELi1ENS9_29PitchLinearWarpRakedThreadMapINS_16PitchLinearShapeILi32ELi64EEELi128ENSI_ILi4ELi8EEELi8EEENS_5ArrayISE_Li8ELb0EEELb0ENSF_9NoPermuteEEENSA_25RegularTileAccessIteratorISD_SE_NSF_37RowMajorTensorOpMultiplicandCrosswiseILi16ELi32EEELi0ESL_Li16EEELNS_4arch14CacheOperation4KindE1ENSB_INSC_ILi32ELi64EEESE_NSF_11ColumnMajorELi0ESL_SN_Lb0ESO_EENSQ_ISX_SE_NSF_40ColumnMajorTensorOpMultiplicandCrosswiseILi16ELi32EEELi1ESL_Li16EEELSW_1ENS7_ILi64ELi128ELi32EEENS1_4warp27MmaTensorOpFragmentIteratorINSC_ILi16ELi16EEENSC_ILi16ELi64EEELi32ESE_SE_SY_NS7_ILi16ELi8ELi16EEENS_8epilogue6thread21LinearCombinationReluISE_Li4ESE_SE_LNS1A_9ScaleType4KindE2ELNS_15FloatRoundStyleE2EEEEENSA_14VectorIteratorINSA_30PredicatedVectorAccessIteratorINSC_ILi64ELi64EEENSC_ILi16ELi32EEESE_SG_Li2ELb0EEEEENS9_4warp22VectorFragmentIteratorINSC_ILi1ELi8EEESE_SG_S18_Li2EEENSB_INSC_ILi32ELi128EEESE_SY_Li0ENSH_INSI_ILi32ELi128EEELi128ESK_Li8EEESN_Lb0ESO_EENSQ_IS1R_SE_S11_Li1ES1T_Li16EEELSW_1ESE_SG_S1F_NS5_9MmaPolicyINS14_11MmaTensorOpINS7_ILi16ELi64ELi32EEESE_SS_SE_S11_SE_SG_NS14_17MmaTensorOpPolicyINSU_3MmaIS18_Li32ESE_SG_SE_SY_SE_SG_NSU_13OpMultiplyAddEEENSC_ILi1ELi1EEEEELi1ELb0EbEENSC_ILi0ELi0EEES26_Li1EEENS1W_INS1X_INS7_ILi16ELi128ELi32EEESE_SS_SE_S11_SE_SG_S24_Li1ELb0EbEES26_S26_Li1EEELi3EbEENS19_11threadblock8EpilogueIS13_S29_Li1ENS2C_22PredicatedTileIteratorINS2C_26OutputTileOptimalThreadMapINS2C_15OutputTileShapeILi128ELi8ELi4ELi1ELi1EEENS2G_ILi1ELi2ELi1ELi1ELi2EEELi128ELi8ELi16EEESE_Lb0ESO_Lb0EEENS19_4warp24FragmentIteratorTensorOpIS28_S18_SE_NSM_ISE_Li4ELb0EEESG_EENS2L_20TileIteratorTensorOpIS28_S18_SE_SG_EENS2C_18SharedLoadIteratorINS2J_18CompactedThreadMapESE_Li16EEENS1B_ISE_Li8ESE_SE_LS1D_1ELS1E_2EEENSC_ILi0ELi16EEELi1ELi1EEENS5_32B2bGemmGroupedThreadblockSwizzleIS8_SG_LNS2_17GroupScheduleModeE0ELi128ELi128EEEEEEEEEvNT_6ParamsE:
[----:B------:R-:W-:Y:S02]  /*0000*/  MOV R1, c[0x0][0x28] ;  /* 0x00000a0000017a02 */ /* 0x000fe40000000f00 */
[----:B------:R-:W1:Y:S01]  /*0010*/  S2R R0, SR_TID.X ;  /* 0x0000000000007919 */ /* 0x000e620000002100 */
[----:B------:R-:W2:Y:S01]  /*0020*/  S2UR UR4, SR_CTAID.X ;  /* 0x00000000000479c3 */ /* 0x000ea20000002500 */
[----:B------:R-:W-:Y:S01]  /*0030*/  IMAD.MOV.U32 R70, RZ, RZ, RZ ;  /* 0x000000ffff467224 */ /* 0x000fe200078e00ff */
[----:B------:R-:W-:Y:S01]  /*0040*/  ULDC.64 UR6, c[0x0][0x118] ;  /* 0x0000460000067ab9 */ /* 0x000fe20000000a00 */
[----:B------:R-:W-:Y:S02]  /*0050*/  IMAD.MOV.U32 R69, RZ, RZ, -0x20 ;  /* 0xffffffe0ff457424 */ /* 0x000fe400078e00ff */
[----:B------:R-:W-:Y:S02]  /*0060*/  IMAD.MOV.U32 R68, RZ, RZ, RZ ;  /* 0x000000ffff447224 */ /* 0x000fe400078e00ff */
[C---:B-1----:R-:W-:Y:S01]  /*0070*/  IMAD.SHL.U32 R4, R0.reuse, 0x4, RZ ;  /* 0x0000000400047824 */ /* 0x042fe200078e00ff */
[----:B------:R-:W-:Y:S01]  /*0080*/  SHF.R.S32.HI R18, RZ, 0x1f, R0 ;  /* 0x0000001fff127819 */ /* 0x000fe20000011400 */
[C---:B------:R-:W-:Y:S01]  /*0090*/  IMAD.SHL.U32 R81, R0.reuse, 0x2, RZ ;  /* 0x0000000200517824 */ /* 0x040fe200078e00ff */
[C---:B------:R-:W-:Y:S01]  /*00a0*/  LOP3.LUT R62, R0.reuse, 0x6, RZ, 0xc0, !PT ;  /* 0x00000006003e7812 */ /* 0x040fe200078ec0ff */
[----:B--2---:R-:W-:Y:S01]  /*00b0*/  IMAD.U32 R71, RZ, RZ, UR4 ;  /* 0x00000004ff477e24 */ /* 0x004fe2000f8e00ff */
[----:B------:R-:W-:-:S02]  /*00c0*/  LOP3.LUT R82, R0, 0x1f, RZ, 0xc0, !PT ;  /* 0x0000001f00527812 */ /* 0x000fc400078ec0ff */
[----:B------:R-:W-:Y:S02]  /*00d0*/  LEA.HI R6, R18, R0, RZ, 0x5 ;  /* 0x0000000012067211 */ /* 0x000fe400078f28ff */
[----:B------:R-:W-:Y:S02]  /*00e0*/  LOP3.LUT R5, R0, 0x7, RZ, 0xc0, !PT ;  /* 0x0000000700057812 */ /* 0x000fe400078ec0ff */
[----:B------:R-:W-:Y:S02]  /*00f0*/  SHF.R.U32.HI R62, RZ, 0x1, R62 ;  /* 0x00000001ff3e7819 */ /* 0x000fe4000001163e */
[----:B------:R-:W-:Y:S02]  /*0100*/  LOP3.LUT R4, R4, 0x4, RZ, 0xc0, !PT ;  /* 0x0000000404047812 */ /* 0x000fe400078ec0ff */
[----:B------:R-:W-:Y:S02]  /*0110*/  SHF.R.U32.HI R2, RZ, 0x4, R82 ;  /* 0x00000004ff027819 */ /* 0x000fe40000011652 */
[----:B------:R-:W-:-:S02]  /*0120*/  LOP3.LUT R3, R6, 0xffffffe0, RZ, 0xc0, !PT ;  /* 0xffffffe006037812 */ /* 0x000fc400078ec0ff */
[----:B------:R-:W-:Y:S02]  /*0130*/  SHF.R.U32.HI R8, RZ, 0x3, R0 ;  /* 0x00000003ff087819 */ /* 0x000fe40000011600 */
[----:B------:R-:W-:Y:S01]  /*0140*/  SHF.R.U32.HI R61, RZ, 0x1, R5 ;  /* 0x00000001ff3d7819 */ /* 0x000fe20000011605 */
[----:B------:R-:W-:Y:S01]  /*0150*/  IMAD.IADD R3, R0, 0x1, -R3 ;  /* 0x0000000100037824 */ /* 0x000fe200078e0a03 */
[----:B------:R-:W-:Y:S01]  /*0160*/  LOP3.LUT R62, R4, R2, R62, 0xf6, !PT ;  /* 0x00000002043e7212 */ /* 0x000fe200078ef63e */
[----:B------:R-:W-:Y:S01]  /*0170*/  IMAD.SHL.U32 R2, R2, 0x8, RZ ;  /* 0x0000000802027824 */ /* 0x000fe200078e00ff */
[----:B------:R-:W-:Y:S02]  /*0180*/  LOP3.LUT R61, R61, 0x1, R8, 0x78, !PT ;  /* 0x000000013d3d7812 */ /* 0x000fe400078e7808 */
[----:B------:R-:W-:Y:S02]  /*0190*/  LEA.HI R18, R18, R0, RZ, 0x7 ;  /* 0x0000000012127211 */ /* 0x000fe400078f38ff */
[----:B------:R-:W-:-:S02]  /*01a0*/  LOP3.LUT R2, R2, 0xfffffff8, R5, 0xe2, !PT ;  /* 0xfffffff802027812 */ /* 0x000fc400078ee205 */
[----:B------:R-:W-:Y:S02]  /*01b0*/  SHF.R.S32.HI R5, RZ, 0x5, R6 ;  /* 0x00000005ff057819 */ /* 0x000fe40000011406 */
[----:B------:R-:W-:Y:S02]  /*01c0*/  LOP3.LUT R61, R61, R4, RZ, 0xfc, !PT ;  /* 0x000000043d3d7212 */ /* 0x000fe400078efcff */
[----:B------:R-:W-:Y:S01]  /*01d0*/  SHF.R.S32.HI R4, RZ, 0x1f, R3 ;  /* 0x0000001fff047819 */ /* 0x000fe20000011403 */
[----:B------:R-:W-:Y:S01]  /*01e0*/  IMAD.SHL.U32 R77, R5, 0x10, RZ ;  /* 0x00000010054d7824 */ /* 0x000fe200078e00ff */
[----:B------:R-:W-:Y:S02]  /*01f0*/  SHF.R.U32.HI R2, RZ, 0x1, R2 ;  /* 0x00000001ff027819 */ /* 0x000fe40000011602 */
[----:B------:R-:W-:Y:S02]  /*0200*/  LEA.HI R88, R4, R3, RZ, 0x2 ;  /* 0x0000000304587211 */ /* 0x000fe400078f10ff */
[----:B------:R-:W-:Y:S01]  /*0210*/  SHF.R.S32.HI R18, RZ, 0x7, R18 ;  /* 0x00000007ff127819 */ /* 0x000fe20000011412 */
[----:B------:R-:W-:Y:S01]  /*0220*/  IMAD R61, R2, 0x18, R61 ;  /* 0x00000018023d7824 */ /* 0x000fe200078e023d */
[----:B------:R-:W-:-:S02]  /*0230*/  LEA.HI.SX32 R78, R88, R77, 0x1e ;  /* 0x0000004d584e7211 */ /* 0x000fc400078ff2ff */
[----:B------:R-:W-:Y:S01]  /*0240*/  SHF.R.S32.HI R6, RZ, 0x1f, R6 ;  /* 0x0000001fff067819 */ /* 0x000fe20000011406 */
[----:B------:R-:W-:Y:S01]  /*0250*/  IMAD.SHL.U32 R79, R18, 0x40, RZ ;  /* 0x00000040124f7824 */ /* 0x000fe200078e00ff */
[----:B------:R-:W-:Y:S01]  /*0260*/  LEA.HI R2, R78, R78, RZ, 0x1 ;  /* 0x0000004e4e027211 */ /* 0x000fe200078f08ff */
[----:B------:R-:W-:Y:S01]  /*0270*/  IMAD.IADD R77, R77, 0x1, R78 ;  /* 0x000000014d4d7824 */ /* 0x000fe200078e024e */
[----:B------:R-:W-:Y:S01]  /*0280*/  LOP3.LUT R88, R88, 0xfffffffc, RZ, 0xc0, !PT ;  /* 0xfffffffc58587812 */ /* 0x000fe200078ec0ff */
[----:B------:R-:W-:Y:S01]  /*0290*/  IMAD.SHL.U32 R61, R61, 0x10, RZ ;  /* 0x000000103d3d7824 */ /* 0x000fe200078e00ff */
[----:B------:R-:W-:Y:S02]  /*02a0*/  LOP3.LUT R16, R2, 0x3ffffffe, RZ, 0xc0, !PT ;  /* 0x3ffffffe02107812 */ /* 0x000fe400078ec0ff */
[----:B------:R-:W-:Y:S01]  /*02b0*/  LEA.HI R4, R4, R3, RZ, 0x4 ;  /* 0x0000000304047211 */ /* 0x000fe200078f20ff */
[----:B------:R-:W-:Y:S01]  /*02c0*/  IMAD.IADD R88, R3, 0x1, -R88 ;  /* 0x0000000103587824 */ /* 0x000fe200078e0a58 */
[----:B------:R-:W-:Y:S01]  /*02d0*/  LEA.HI R6, R6, R5, RZ, 0x2 ;  /* 0x0000000506067211 */ /* 0x000fe200078f10ff */
[----:B------:R-:W-:Y:S01]  /*02e0*/  IMAD.IADD R16, R78, 0x1, -R16 ;  /* 0x000000014e107824 */ /* 0x000fe200078e0a10 */
[----:B------:R-:W-:-:S02]  /*02f0*/  LOP3.LUT R7, R0, 0x3, RZ, 0xc0, !PT ;  /* 0x0000000300077812 */ /* 0x000fc400078ec0ff */
[----:B------:R-:W-:Y:S01]  /*0300*/  SHF.R.U32.HI R72, RZ, 0x2, R82 ;  /* 0x00000002ff487819 */ /* 0x000fe20000011652 */
[----:B------:R-:W-:Y:S01]  /*0310*/  IMAD R16, R16, 0x4, R88 ;  /* 0x0000000410107824 */ /* 0x000fe200078e0258 */
[----:B------:R-:W-:Y:S02]  /*0320*/  LOP3.LUT R80, R4, 0xfffffff0, RZ, 0xc0, !PT ;  /* 0xfffffff004507812 */ /* 0x000fe400078ec0ff */
[----:B------:R-:W-:Y:S01]  /*0330*/  LOP3.LUT R6, R6, 0xfffffffc, RZ, 0xc0, !PT ;  /* 0xfffffffc06067812 */ /* 0x000fe200078ec0ff */
[----:B------:R-:W-:Y:S01]  /*0340*/  IMAD R72, R72, 0x48, R7 ;  /* 0x0000004848487824 */ /* 0x000fe200078e0207 */
[----:B------:R-:W-:Y:S01]  /*0350*/  LEA.HI.SX32 R79, R4, R79, 0x1c ;  /* 0x0000004f044f7211 */ /* 0x000fe200078fe2ff */
[----:B------:R-:W-:Y:S01]  /*0360*/  IMAD.IADD R80, R3, 0x1, -R80 ;  /* 0x0000000103507824 */ /* 0x000fe200078e0a50 */
[----:B------:R-:W-:Y:S01]  /*0370*/  IADD3 R4, R78, 0x8, RZ ;  /* 0x000000084e047810 */ /* 0x000fe20007ffe0ff */
[----:B------:R-:W-:Y:S01]  /*0380*/  IMAD.IADD R6, R5, 0x1, -R6 ;  /* 0x0000000105067824 */ /* 0x000fe200078e0a06 */
[----:B------:R-:W-:Y:S01]  /*0390*/  LOP3.LUT R7, R0, 0xe, RZ, 0xc0, !PT ;  /* 0x0000000e00077812 */ /* 0x000fe200078ec0ff */
[--C-:B------:R-:W-:Y:S01]  /*03a0*/  IMAD R18, R18, -0x20, R79.reuse ;  /* 0xffffffe012127824 */ /* 0x100fe200078e024f */
[C---:B------:R-:W-:Y:S01]  /*03b0*/  IADD3 R3, R77.reuse, 0x8, RZ ;  /* 0x000000084d037810 */ /* 0x040fe20007ffe0ff */
[----:B------:R-:W-:Y:S01]  /*03c0*/  IMAD R79, R6, 0x10, R79 ;  /* 0x00000010064f7824 */ /* 0x000fe200078e024f */
[----:B------:R-:W-:Y:S01]  /*03d0*/  LEA.HI R15, R4, R4, RZ, 0x1 ;  /* 0x00000004040f7211 */ /* 0x000fe200078f08ff */
[----:B------:R-:W-:Y:S01]  /*03e0*/  IMAD R6, R6, 0x8, R18 ;  /* 0x0000000806067824 */ /* 0x000fe200078e0212 */
[----:B------:R-:W-:-:S02]  /*03f0*/  LEA.HI R12, R77, R77, RZ, 0x1 ;  /* 0x0000004d4d0c7211 */ /* 0x000fc400078f08ff */
[--C-:B------:R-:W-:Y:S01]  /*0400*/  SHF.R.S32.HI R5, RZ, 0x1, R2.reuse ;  /* 0x00000001ff057819 */ /* 0x100fe20000011402 */
[----:B------:R-:W-:Y:S01]  /*0410*/  IMAD R6, R6, 0x120, RZ ;  /* 0x0000012006067824 */ /* 0x000fe200078e02ff */
[----:B------:R-:W-:Y:S02]  /*0420*/  SHF.R.U32.HI R7, RZ, 0x1, R7 ;  /* 0x00000001ff077819 */ /* 0x000fe40000011607 */
[----:B------:R-:W-:Y:S01]  /*0430*/  SHF.R.S32.HI R2, RZ, 0x1f, R2 ;  /* 0x0000001fff027819 */ /* 0x000fe20000011402 */
[----:B------:R-:W-:Y:S01]  /*0440*/  IMAD.U32 R66, R80, 0x10, R6 ;  /* 0x0000001050427824 */ /* 0x000fe200078e0006 */
[----:B------:R-:W-:Y:S01]  /*0450*/  SHF.R.S32.HI R17, RZ, 0x1f, R16 ;  /* 0x0000001fff117819 */ /* 0x000fe20000011410 */
[----:B------:R-:W-:Y:S01]  /*0460*/  IMAD R62, R7, 0x18, R62 ;  /* 0x00000018073e7824 */ /* 0x000fe200078e023e */
[----:B------:R-:W-:Y:S02]  /*0470*/  LEA.HI R9, R3, R3, RZ, 0x1 ;  /* 0x0000000303097211 */ /* 0x000fe400078f08ff */
[----:B------:R-:W-:Y:S01]  /*0480*/  LOP3.LUT R13, R15, 0x3ffffffe, RZ, 0xc0, !PT ;  /* 0x3ffffffe0f0d7812 */ /* 0x000fe200078ec0ff */
[----:B------:R-:W-:Y:S01]  /*0490*/  IMAD.SHL.U32 R62, R62, 0x10, RZ ;  /* 0x000000103e3e7824 */ /* 0x000fe200078e00ff */
[----:B------:R-:W-:-:S02]  /*04a0*/  LOP3.LUT R10, R12, 0x3ffffffe, RZ, 0xc0, !PT ;  /* 0x3ffffffe0c0a7812 */ /* 0x000fc400078ec0ff */
[----:B------:R-:W-:Y:S01]  /*04b0*/  LEA.HI R2, R2, R5, RZ, 0x2 ;  /* 0x0000000502027211 */ /* 0x000fe200078f10ff */
[----:B------:R-:W-:Y:S01]  /*04c0*/  IMAD.IADD R13, R4, 0x1, -R13 ;  /* 0x00000001040d7824 */ /* 0x000fe200078e0a0d */
[----:B------:R-:W-:Y:S01]  /*04d0*/  LEA.HI R17, R17, R16, RZ, 0x2 ;  /* 0x0000001011117211 */ /* 0x000fe200078f10ff */
[----:B------:R-:W-:Y:S01]  /*04e0*/  IMAD.IADD R10, R77, 0x1, -R10 ;  /* 0x000000014d0a7824 */ /* 0x000fe200078e0a0a */
[----:B------:R-:W-:Y:S01]  /*04f0*/  LOP3.LUT R7, R9, 0x3ffffffe, RZ, 0xc0, !PT ;  /* 0x3ffffffe09077812 */ /* 0x000fe200078ec0ff */
[--C-:B------:R-:W-:Y:S01]  /*0500*/  IMAD R13, R13, 0x4, R88.reuse ;  /* 0x000000040d0d7824 */ /* 0x100fe200078e0258 */
[----:B------:R-:W-:Y:S01]  /*0510*/  LOP3.LUT R2, R2, 0x1ffffffc, RZ, 0xc0, !PT ;  /* 0x1ffffffc02027812 */ /* 0x000fe200078ec0ff */
[----:B------:R-:W-:Y:S01]  /*0520*/  IMAD R10, R10, 0x4, R88 ;  /* 0x000000040a0a7824 */ /* 0x000fe200078e0258 */
[----:B------:R-:W-:Y:S01]  /*0530*/  LOP3.LUT R17, R17, 0xfffffffc, RZ, 0xc0, !PT ;  /* 0xfffffffc11117812 */ /* 0x000fe200078ec0ff */
[----:B------:R-:W-:Y:S01]  /*0540*/  IMAD.IADD R7, R3, 0x1, -R7 ;  /* 0x0000000103077824 */ /* 0x000fe200078e0a07 */
[----:B------:R-:W-:Y:S01]  /*0550*/  SHF.R.S32.HI R4, RZ, 0x1, R15 ;  /* 0x00000001ff047819 */ /* 0x000fe2000001140f */
[----:B------:R-:W-:Y:S01]  /*0560*/  IMAD.IADD R2, R5, 0x1, -R2 ;  /* 0x0000000105027824 */ /* 0x000fe200078e0a02 */
[----:B------:R-:W-:Y:S01]  /*0570*/  SHF.R.S32.HI R3, RZ, 0x1, R12 ;  /* 0x00000001ff037819 */ /* 0x000fe2000001140c */
[----:B------:R-:W-:Y:S01]  /*0580*/  IMAD.IADD R16, R16, 0x1, -R17 ;  /* 0x0000000110107824 */ /* 0x000fe200078e0a11 */
[----:B------:R-:W-:Y:S01]  /*0590*/  SHF.R.S32.HI R15, RZ, 0x1f, R15 ;  /* 0x0000001fff0f7819 */ /* 0x000fe2000001140f */
[----:B------:R-:W-:Y:S01]  /*05a0*/  IMAD R7, R7, 0x4, R88 ;  /* 0x0000000407077824 */ /* 0x000fe200078e0258 */
[----:B------:R-:W-:Y:S01]  /*05b0*/  SHF.R.S32.HI R12, RZ, 0x1f, R12 ;  /* 0x0000001fff0c7819 */ /* 0x000fe2000001140c */
[----:B------:R-:W-:Y:S01]  /*05c0*/  IMAD.SHL.U32 R88, R88, 0x8, RZ ;  /* 0x0000000858587824 */ /* 0x000fe200078e00ff */
[----:B------:R-:W-:-:S02]  /*05d0*/  SHF.R.S32.HI R14, RZ, 0x1f, R13 ;  /* 0x0000001fff0e7819 */ /* 0x000fc4000001140d */
[----:B------:R-:W-:Y:S02]  /*05e0*/  SHF.R.S32.HI R11, RZ, 0x1f, R10 ;  /* 0x0000001fff0b7819 */ /* 0x000fe4000001140a */
[----:B------:R-:W-:Y:S02]  /*05f0*/  LOP3.LUT R16, R16, R2, RZ, 0x3c, !PT ;  /* 0x0000000210107212 */ /* 0x000fe400078e3cff */
[--C-:B------:R-:W-:Y:S02]  /*0600*/  SHF.R.S32.HI R2, RZ, 0x1, R9.reuse ;  /* 0x00000001ff027819 */ /* 0x100fe40000011409 */
[----:B------:R-:W-:Y:S01]  /*0610*/  LEA.HI R15, R15, R4, RZ, 0x2 ;  /* 0x000000040f0f7211 */ /* 0x000fe200078f10ff */
[----:B------:R-:W-:Y:S01]  /*0620*/  IMAD.IADD R16, R17, 0x1, R16 ;  /* 0x0000000111107824 */ /* 0x000fe200078e0210 */
[----:B------:R-:W-:Y:S02]  /*0630*/  LEA.HI R12, R12, R3, RZ, 0x2 ;  /* 0x000000030c0c7211 */ /* 0x000fe400078f10ff */
[----:B------:R-:W-:Y:S01]  /*0640*/  SHF.R.S32.HI R9, RZ, 0x1f, R9 ;  /* 0x0000001fff097819 */ /* 0x000fe20000011409 */
[----:B------:R-:W-:Y:S01]  /*0650*/  IMAD R16, R5, 0x18, R16 ;  /* 0x0000001805107824 */ /* 0x000fe200078e0210 */
[----:B------:R-:W-:-:S02]  /*0660*/  SHF.R.S32.HI R8, RZ, 0x1f, R7 ;  /* 0x0000001fff087819 */ /* 0x000fc40000011407 */
[----:B------:R-:W-:Y:S01]  /*0670*/  LEA.HI R14, R14, R13, RZ, 0x2 ;  /* 0x0000000d0e0e7211 */ /* 0x000fe200078f10ff */
[----:B------:R-:W-:Y:S01]  /*0680*/  IMAD.SHL.U32 R16, R16, 0x8, RZ ;  /* 0x0000000810107824 */ /* 0x000fe200078e00ff */
[----:B------:R-:W-:Y:S02]  /*0690*/  LEA.HI R11, R11, R10, RZ, 0x2 ;  /* 0x0000000a0b0b7211 */ /* 0x000fe400078f10ff */
        /* <DEDUP_REMOVED lines=8> */
[----:B------:R-:W-:Y:S02]  /*0720*/  LOP3.LUT R11, R11, 0xfffffffc, RZ, 0xc0, !PT ;  /* 0xfffffffc0b0b7812 */ /* 0x000fe400078ec0ff */
[----:B------:R-:W-:Y:S01]  /*0730*/  LOP3.LUT R9, R9, 0x1ffffffc, RZ, 0xc0, !PT ;  /* 0x1ffffffc09097812 */ /* 0x000fe200078ec0ff */
[----:B------:R-:W-:Y:S01]  /*0740*/  IMAD.IADD R13, R13, 0x1, -R14 ;  /* 0x000000010d0d7824 */ /* 0x000fe200078e0a0e */
[----:B------:R-:W-:Y:S01]  /*0750*/  LOP3.LUT R8, R8, 0xfffffffc, RZ, 0xc0, !PT ;  /* 0xfffffffc08087812 */ /* 0x000fe200078ec0ff */
[----:B------:R-:W-:Y:S01]  /*0760*/  IMAD.IADD R10, R10, 0x1, -R11 ;  /* 0x000000010a0a7824 */ /* 0x000fe200078e0a0b */
[----:B------:R-:W-:Y:S01]  /*0770*/  LOP3.LUT R81, R81, 0x6, RZ, 0xc0, !PT ;  /* 0x0000000651517812 */ /* 0x000fe200078ec0ff */
[----:B------:R-:W-:Y:S01]  /*0780*/  IMAD.IADD R9, R2, 0x1, -R9 ;  /* 0x0000000102097824 */ /* 0x000fe200078e0a09 */
[----:B------:R-:W-:Y:S01]  /*0790*/  LOP3.LUT R13, R13, R15, RZ, 0x3c, !PT ;  /* 0x0000000f0d0d7212 */ /* 0x000fe200078e3cff */
[----:B------:R-:W-:Y:S01]  /*07a0*/  IMAD.IADD R7, R7, 0x1, -R8 ;  /* 0x0000000107077824 */ /* 0x000fe200078e0a08 */
[----:B------:R-:W-:-:S02]  /*07b0*/  LOP3.LUT R10, R10, R12, RZ, 0x3c, !PT ;  /* 0x0000000c0a0a7212 */ /* 0x000fc400078e3cff */
[----:B------:R-:W-:Y:S01]  /*07c0*/  LOP3.LUT R60, R61, 0x20, RZ, 0x3c, !PT ;  /* 0x000000203d3c7812 */ /* 0x000fe200078e3cff */
[----:B------:R-:W-:Y:S01]  /*07d0*/  IMAD.IADD R13, R14, 0x1, R13 ;  /* 0x000000010e0d7824 */ /* 0x000fe200078e020d */
[----:B------:R-:W-:Y:S01]  /*07e0*/  LOP3.LUT R7, R7, R9, RZ, 0x3c, !PT ;  /* 0x0000000907077212 */ /* 0x000fe200078e3cff */
[----:B------:R-:W-:Y:S01]  /*07f0*/  IMAD.IADD R10, R11, 0x1, R10 ;  /* 0x000000010b0a7824 */ /* 0x000fe200078e020a */
[----:B------:R-:W-:Y:S01]  /*0800*/  SHF.R.S32.HI R89, RZ, 0x1f, R88 ;  /* 0x0000001fff597819 */ /* 0x000fe20000011458 */
[----:B------:R-:W-:Y:S01]  /*0810*/  IMAD R4, R4, 0x18, R13 ;  /* 0x0000001804047824 */ /* 0x000fe200078e020d */
[----:B------:R-:W-:Y:S01]  /*0820*/  LOP3.LUT R75, R75, 0xfffffff0, RZ, 0xc0, !PT ;  /* 0xfffffff04b4b7812 */ /* 0x000fe200078ec0ff */
[----:B------:R-:W-:Y:S02]  /*0830*/  IMAD.IADD R7, R8, 0x1, R7 ;  /* 0x0000000108077824 */ /* 0x000fe400078e0207 */
[----:B------:R-:W-:Y:S02]  /*0840*/  IMAD R3, R3, 0x18, R10 ;  /* 0x0000001803037824 */ /* 0x000fe400078e020a */
[----:B------:R-:W-:-:S02]  /*0850*/  IMAD R2, R2, 0x18, R7 ;  /* 0x0000001802027824 */ /* 0x000fc400078e0207 */
[----:B------:R-:W-:Y:S02]  /*0860*/  IMAD.SHL.U32 R4, R4, 0x8, RZ ;  /* 0x0000000804047824 */ /* 0x000fe400078e00ff */
[----:B------:R-:W-:Y:S02]  /*0870*/  IMAD.SHL.U32 R3, R3, 0x8, RZ ;  /* 0x0000000803037824 */ /* 0x000fe400078e00ff */
[----:B------:R-:W-:Y:S02]  /*0880*/  IMAD.SHL.U32 R73, R4, 0x2, RZ ;  /* 0x0000000204497824 */ /* 0x000fe400078e00ff */
[----:B------:R-:W-:Y:S02]  /*0890*/  IMAD.SHL.U32 R74, R3, 0x2, RZ ;  /* 0x00000002034a7824 */ /* 0x000fe400078e00ff */
[----:B------:R-:W-:Y:S01]  /*08a0*/  IMAD.SHL.U32 R2, R2, 0x8, RZ ;  /* 0x0000000802027824 */ /* 0x000fe200078e00ff */
[----:B------:R-:W-:Y:S02]  /*08b0*/  LOP3.LUT R73, R73, 0xfffffff0, RZ, 0xc0, !PT ;  /* 0xfffffff049497812 */ /* 0x000fe400078ec0ff */
[----:B------:R-:W-:-:S02]  /*08c0*/  LOP3.LUT R74, R74, 0xfffffff0, RZ, 0xc0, !PT ;  /* 0xfffffff04a4a7812 */ /* 0x000fc400078ec0ff */
[----:B------:R-:W-:Y:S02]  /*08d0*/  SHF.R.S32.HI R76, RZ, 0x3, R2 ;  /* 0x00000003ff4c7819 */ /* 0x000fe40000011402 */
.L_x_63:
[----:B------:R-:W-:Y:S01]  /*08e0*/  SHF.R.S32.HI R2, RZ, 0x1f, R69 ;  /* 0x0000001fff027819 */ /* 0x000fe20000011445 */
[----:B------:R-:W-:Y:S02]  /*08f0*/  IMAD.MOV.U32 R4, RZ, RZ, 0x1f ;  /* 0x0000001fff047424 */ /* 0x000fe400078e00ff */
[----:B------:R-:W-:Y:S01]  /*0900*/  IMAD.MOV.U32 R3, RZ, RZ, -0x1 ;  /* 0xffffffffff037424 */ /* 0x000fe200078e00ff */
[----:B------:R-:W-:-:S04]  /*0910*/  LEA.HI R2, R2, R69, RZ, 0x5 ;  /* 0x0000004502027211 */ /* 0x000fc800078f28ff */
[----:B------:R-:W-:-:S05]  /*0920*/  LOP3.LUT R2, R2, 0xffffffe0, RZ, 0xc0, !PT ;  /* 0xffffffe002027812 */ /* 0x000fca00078ec0ff */
[----:B------:R-:W-:Y:S01]  /*0930*/  IMAD.IADD R6, R69, 0x1, -R2 ;  /* 0x0000000145067824 */ /* 0x000fe200078e0a02 */
[----:B------:R-:W-:Y:S05]  /*0940*/  BRA.DIV ~URZ, `(.L_x_47) ;  /* 0x00003aa27f007947 */ /* 0x000fea000b800000 */
[----:B------:R1:W2:Y:S02]  /*0950*/  SHFL.IDX PT, R6, R70, R6, 0x1f ;  /* 0x00001f0646067589 */ /* 0x0002a400000e0000 */
.L_x_64:
[----:B--2---:R-:W-:Y:S01]  /*0960*/  ISETP.GE.AND P0, PT, R71, R6, PT ;  /* 0x000000064700720c */ /* 0x004fe20003f06270 */
[----:B------:R-:W-:Y:S01]  /*0970*/  BSSY B1, `(.L_x_48) ;  /* 0x000004a000017945 */ /* 0x000fe20003800000 */
[----:B------:R-:W-:-:S11]  /*0980*/  PLOP3.LUT P1, PT, PT, PT, PT, 0x8, 0x0 ;  /* 0x000000000000781c */ /* 0x000fd60003f2e170 */
[----:B------:R-:W-:Y:S05]  /*0990*/  @!P0 BRA `(.L_x_49) ;  /* 0x0000047000008947 */ /* 0x000fea0003800000 */
[----:B------:R-:W-:Y:S05]  /*09a0*/  BRA.DIV ~URZ, `(.L_x_50) ;  /* 0x00003a827f007947 */ /* 0x000fea000b800000 */
[----:B------:R2:W3:Y:S02]  /*09b0*/  SHFL.IDX PT, R0, R70, 0x1f, 0x1f ;  /* 0x03e01f0046007f89 */ /* 0x0004e400000e0000 */
.L_x_65:
[----:B---3--:R-:W-:Y:S02]  /*09c0*/  ISETP.GT.AND P0, PT, R0, R71, PT ;  /* 0x000000470000720c */ /* 0x008fe40003f04270 */
[----:B------:R-:W-:-:S11]  /*09d0*/  MOV R69, R2 ;  /* 0x0000000200457202 */ /* 0x000fd60000000f00 */
[----:B------:R-:W-:Y:S05]  /*09e0*/  @P0 BRA `(.L_x_51) ;  /* 0x0000036000000947 */ /* 0x000fea0003800000 */
[----:B------:R-:W-:-:S04]  /*09f0*/  MOV R69, R2 ;  /* 0x0000000200457202 */ /* 0x000fc80000000f00 */
.L_x_56:
[----:B------:R-:W-:Y:S02]  /*0a00*/  IADD3 R69, R69, 0x20, RZ ;  /* 0x0000002045457810 */ /* 0x000fe40007ffe0ff */
[----:B------:R-:W-:Y:S02]  /*0a10*/  PLOP3.LUT P1, PT, PT, PT, PT, 0x80, 0x0 ;  /* 0x000000000000781c */ /* 0x000fe40003f2f070 */
[----:B------:R-:W-:-:S13]  /*0a20*/  ISETP.GT.AND P0, PT, R69, c[0x0][0x1f8], PT ;  /* 0x00007e0045007a0c */ /* 0x000fda0003f04270 */
[----:B------:R-:W-:Y:S05]  /*0a30*/  @P0 BRA `(.L_x_49) ;  /* 0x000003d000000947 */ /* 0x000fea0003800000 */
[----:B------:R-:W-:Y:S01]  /*0a40*/  IMAD.IADD R5, R82, 0x1, R69 ;  /* 0x0000000152057824 */ /* 0x000fe200078e0245 */
[----:B------:R-:W-:Y:S01]  /*0a50*/  BSSY B0, `(.L_x_52) ;  /* 0x0000012000007945 */ /* 0x000fe20003800000 */
[----:B------:R-:W-:Y:S01]  /*0a60*/  MOV R68, R0 ;  /* 0x0000000000447202 */ /* 0x000fe20000000f00 */
[----:B------:R-:W-:Y:S02]  /*0a70*/  IMAD.MOV.U32 R2, RZ, RZ, RZ ;  /* 0x000000ffff027224 */ /* 0x000fe400078e00ff */
[----:B------:R-:W-:-:S13]  /*0a80*/  ISETP.GE.AND P0, PT, R5, c[0x0][0x1f8], PT ;  /* 0x00007e0005007a0c */ /* 0x000fda0003f06270 */
[----:B------:R-:W-:Y:S05]  /*0a90*/  @P0 BRA `(.L_x_53) ;  /* 0x000000d000000947 */ /* 0x000fea0003800000 */
[----:B------:R-:W-:-:S04]  /*0aa0*/  IMAD.MOV.U32 R0, RZ, RZ, 0xc ;  /* 0x0000000cff007424 */ /* 0x000fc800078e00ff */
[----:B------:R-:W-:-:S05]  /*0ab0*/  IMAD.WIDE R8, R5, R0, c[0x0][0x1e8] ;  /* 0x00007a0005087625 */ /* 0x000fca00078e0200 */
[----:B------:R-:W3:Y:S04]  /*0ac0*/  LDG.E R6, [R8.64] ;  /* 0x0000000608067981 */ /* 0x000ee8000c1e1900 */
[----:B------:R-:W4:Y:S01]  /*0ad0*/  LDG.E R2, [R8.64+0x4] ;  /* 0x0000040608027981 */ /* 0x000f22000c1e1900 */
[----:B---3--:R-:W-:Y:S02]  /*0ae0*/  IADD3 R6, R6, 0x3f, RZ ;  /* 0x0000003f06067810 */ /* 0x008fe40007ffe0ff */
[----:B----4-:R-:W-:Y:S02]  /*0af0*/  IADD3 R2, R2, 0x3f, RZ ;  /* 0x0000003f02027810 */ /* 0x010fe40007ffe0ff */
[----:B------:R-:W-:Y:S02]  /*0b00*/  SHF.R.S32.HI R5, RZ, 0x1f, R6 ;  /* 0x0000001fff057819 */ /* 0x000fe40000011406 */
[----:B------:R-:W-:-:S02]  /*0b10*/  SHF.R.S32.HI R0, RZ, 0x1f, R2 ;  /* 0x0000001fff007819 */ /* 0x000fc40000011402 */
[----:B------:R-:W-:Y:S02]  /*0b20*/  LEA.HI R5, R5, R6, RZ, 0x6 ;  /* 0x0000000605057211 */ /* 0x000fe400078f30ff */
[----:B------:R-:W-:Y:S02]  /*0b30*/  LEA.HI R0, R0, R2, RZ, 0x6 ;  /* 0x0000000200007211 */ /* 0x000fe400078f30ff */
[----:B------:R-:W-:Y:S02]  /*0b40*/  SHF.R.S32.HI R5, RZ, 0x6, R5 ;  /* 0x00000006ff057819 */ /* 0x000fe40000011405 */
[----:B------:R-:W-:-:S05]  /*0b50*/  SHF.R.S32.HI R0, RZ, 0x6, R0 ;  /* 0x00000006ff007819 */ /* 0x000fca0000011400 */
[----:B------:R-:W-:Y:S02]  /*0b60*/  IMAD R2, R5, R0, RZ ;  /* 0x0000000005027224 */ /* 0x000fe400078e02ff */
.L_x_53:
[----:B------:R-:W-:Y:S05]  /*0b70*/  BSYNC B0 ;  /* 0x0000000000007941 */ /* 0x000fea0003800000 */
.L_x_52:
[----:B------:R-:W-:Y:S02]  /*0b80*/  MOV R6, RZ ;  /* 0x000000ff00067202 */ /* 0x000fe40000000f00 */
[----:B------:R-:W-:Y:S01]  /*0b90*/  MOV R0, 0xffffffff ;  /* 0xffffffff00007802 */ /* 0x000fe20000000f00 */
[----:B------:R-:W-:Y:S05]  /*0ba0*/  BRA.DIV ~URZ, `(.L_x_54) ;  /* 0x000038e27f007947 */ /* 0x000fea000b800000 */
[----:B------:R3:W4:Y:S02]  /*0bb0*/  SHFL.UP PT, R5, R2, 0x1, RZ ;  /* 0x0420000002057989 */ /* 0x00072400000e00ff */
.L_x_66:
[----:B------:R-:W-:-:S04]  /*0bc0*/  ISETP.NE.AND P0, PT, R82, RZ, PT ;  /* 0x000000ff5200720c */ /* 0x000fc80003f05270 */
[----:B----4-:R-:W-:-:S05]  /*0bd0*/  SEL R5, R5, RZ, P0 ;  /* 0x000000ff05057207 */ /* 0x010fca0000000000 */
[----:B---3--:R-:W-:Y:S01]  /*0be0*/  IMAD.IADD R2, R5, 0x1, R2 ;  /* 0x0000000105027824 */ /* 0x008fe200078e0202 */
[----:B------:R-:W-:Y:S05]  /*0bf0*/  BRA.DIV ~URZ, `(.L_x_55) ;  /* 0x000038e27f007947 */ /* 0x000fea000b800000 */
[----:B------:R-:W3:Y:S01]  /*0c00*/  SHFL.UP PT, R0, R2, 0x2, RZ ;  /* 0x0440000002007989 */ /* 0x000ee200000e00ff */
[----:B------:R-:W-:-:S04]  /*0c10*/  ISETP.GE.U32.AND P0, PT, R82, 0x2, PT ;  /* 0x000000025200780c */ /* 0x000fc80003f06070 */
[----:B---3--:R-:W-:Y:S02]  /*0c20*/  SEL R0, R0, RZ, P0 ;  /* 0x000000ff00007207 */ /* 0x008fe40000000000 */
[----:B------:R-:W-:-:S03]  /*0c30*/  ISETP.GE.U32.AND P0, PT, R82, 0x4, PT ;  /* 0x000000045200780c */ /* 0x000fc60003f06070 */
[----:B------:R-:W-:-:S05]  /*0c40*/  IMAD.IADD R0, R2, 0x1, R0 ;  /* 0x0000000102007824 */ /* 0x000fca00078e0200 */
[----:B------:R-:W3:Y:S02]  /*0c50*/  SHFL.UP PT, R2, R0, 0x4, RZ ;  /* 0x0480000000027989 */ /* 0x000ee400000e00ff */
        /* <DEDUP_REMOVED lines=8> */
[----:B---3--:R-:W-:-:S05]  /*0ce0*/  SEL R2, R2, RZ, P0 ;  /* 0x000000ff02027207 */ /* 0x008fca0000000000 */
[----:B------:R-:W-:-:S05]  /*0cf0*/  IMAD.IADD R2, R0, 0x1, R2 ;  /* 0x0000000100027824 */ /* 0x000fca00078e0202 */
[----:B------:R3:W4:Y:S02]  /*0d00*/  SHFL.IDX PT, R0, R2, 0x1f, 0x1f ;  /* 0x03e01f0002007f89 */ /* 0x00072400000e0000 */
.L_x_67:
[C---:B----4-:R-:W-:Y:S01]  /*0d10*/  IMAD.IADD R0, R68.reuse, 0x1, R0 ;  /* 0x0000000144007824 */ /* 0x050fe200078e0200 */
[----:B-12---:R-:W-:-:S04]  /*0d20*/  IADD3 R70, R68, R2, RZ ;  /* 0x0000000244467210 */ /* 0x006fc80007ffe0ff */
[----:B------:R-:W-:-:S13]  /*0d30*/  ISETP.GT.AND P0, PT, R0, R71, PT ;  /* 0x000000470000720c */ /* 0x000fda0003f04270 */
[----:B---3--:R-:W-:Y:S05]  /*0d40*/  @!P0 BRA `(.L_x_56) ;  /* 0xfffffcb000008947 */ /* 0x008fea000383ffff */
.L_x_51:
[----:B------:R-:W-:Y:S01]  /*0d50*/  ISETP.GT.AND P0, PT, R70, R71, PT ;  /* 0x000000474600720c */ /* 0x000fe20003f04270 */
[----:B------:R-:W-:-:S12]  /*0d60*/  BRA.DIV ~URZ, `(.L_x_57) ;  /* 0x000039527f007947 */ /* 0x000fd8000b800000 */
[----:B------:R-:W-:-:S04]  /*0d70*/  VOTE.ANY R2, PT, !P0 ;  /* 0x0000000000027806 */ /* 0x000fc800040e0100 */
.L_x_68:
[----:B------:R-:W3:Y:S01]  /*0d80*/  POPC R0, R2 ;  /* 0x0000000200007309 */ /* 0x000ee20000000000 */
[----:B------:R-:W-:Y:S02]  /*0d90*/  ISETP.NE.AND P0, PT, R2, RZ, PT ;  /* 0x000000ff0200720c */ /* 0x000fe40003f05270 */
[----:B------:R-:W-:Y:S01]  /*0da0*/  PLOP3.LUT P1, PT, PT, PT, PT, 0x8, 0x0 ;  /* 0x000000000000781c */ /* 0x000fe20003f2e170 */
[----:B---3--:R-:W-:-:S10]  /*0db0*/  IMAD.IADD R69, R0, 0x1, R69 ;  /* 0x0000000100457824 */ /* 0x008fd400078e0245 */
[----:B------:R-:W-:Y:S05]  /*0dc0*/  @!P0 BRA `(.L_x_49) ;  /* 0x0000004000008947 */ /* 0x000fea0003800000 */
[----:B------:R-:W-:Y:S01]  /*0dd0*/  IADD3 R0, R0, -0x1, RZ ;  /* 0xffffffff00007810 */ /* 0x000fe20007ffe0ff */
[----:B------:R-:W-:Y:S05]  /*0de0*/  BRA.DIV ~URZ, `(.L_x_58) ;  /* 0x000039227f007947 */ /* 0x000fea000b800000 */
[----:B------:R3:W4:Y:S02]  /*0df0*/  SHFL.IDX PT, R68, R70, R0, 0x1f ;  /* 0x00001f0046447589 */ /* 0x00072400000e0000 */
.L_x_69:
[----:B------:R-:W-:-:S08]  /*0e00*/  PLOP3.LUT P1, PT, PT, PT, PT, 0x8, 0x0 ;  /* 0x000000000000781c */ /* 0x000fd00003f2e170 */
.L_x_49:
[----:B------:R-:W-:Y:S05]  /*0e10*/  BSYNC B1 ;  /* 0x0000000000017941 */ /* 0x000fea0003800000 */
.L_x_48:
[----:B------:R-:W-:Y:S05]  /*0e20*/  @P1 EXIT ;  /* 0x000000000000194d */ /* 0x000fea0003800000 */
[----:B------:R-:W-:-:S04]  /*0e30*/  IMAD.MOV.U32 R12, RZ, RZ, 0xc ;  /* 0x0000000cff0c7424 */ /* 0x000fc800078e00ff */
[----:B------:R-:W-:-:S05]  /*0e40*/  IMAD.WIDE R8, R69, R12, c[0x0][0x1e8] ;  /* 0x00007a0045087625 */ /* 0x000fca00078e020c */
[----:B------:R-:W5:Y:S01]  /*0e50*/  LDG.E R118, [R8.64+0x4] ;  /* 0x0000040608767981 */ /* 0x000f62000c1e1900 */
[----:B------:R-:W-:-:S05]  /*0e60*/  IMAD.WIDE R12, R69, R12, c[0x0][0x1f0] ;  /* 0x00007c00450c7625 */ /* 0x000fca00078e020c */
[----:B--2---:R-:W2:Y:S04]  /*0e70*/  LDG.E R83, [R12.64+0x4] ;  /* 0x000004060c537981 */ /* 0x004ea8000c1e1900 */
[----:B---3--:R-:W3:Y:S01]  /*0e80*/  LDG.E R65, [R12.64] ;  /* 0x000000060c417981 */ /* 0x008ee2000c1e1900 */
[----:B----4-:R-:W-:-:S05]  /*0e90*/  IMAD.IADD R98, R71, 0x1, -R68 ;  /* 0x0000000147627824 */ /* 0x010fca00078e0a44 */
[----:B------:R-:W-:Y:S02]  /*0ea0*/  IABS R5, R98 ;  /* 0x0000006200057213 */ /* 0x000fe40000000000 */
[----:B-----5:R-:W-:-:S04]  /*0eb0*/  IADD3 R2, R118, 0x3f, RZ ;  /* 0x0000003f76027810 */ /* 0x020fc80007ffe0ff */
[----:B------:R-:W-:-:S04]  /*0ec0*/  SHF.R.S32.HI R0, RZ, 0x1f, R2 ;  /* 0x0000001fff007819 */ /* 0x000fc80000011402 */
[----:B------:R-:W-:-:S04]  /*0ed0*/  LEA.HI R2, R0, R2, RZ, 0x6 ;  /* 0x0000000200027211 */ /* 0x000fc800078f30ff */
[----:B------:R-:W-:-:S04]  /*0ee0*/  SHF.R.S32.HI R2, RZ, 0x6, R2 ;  /* 0x00000006ff027819 */ /* 0x000fc80000011402 */
[-C--:B------:R-:W-:Y:S02]  /*0ef0*/  IABS R6, R2.reuse ;  /* 0x0000000200067213 */ /* 0x080fe40000000000 */
[----:B------:R-:W-:Y:S02]  /*0f00*/  IABS R0, R2 ;  /* 0x0000000200007213 */ /* 0x000fe40000000000 */
[----:B------:R-:W4:Y:S03]  /*0f10*/  I2F.RP R10, R6 ;  /* 0x00000006000a7306 */ /* 0x000f260000209400 */
[----:B------:R-:W-:-:S05]  /*0f20*/  IMAD.MOV R0, RZ, RZ, -R0 ;  /* 0x000000ffff007224 */ /* 0x000fca00078e0a00 */
[----:B----4-:R-:W4:Y:S02]  /*0f30*/  MUFU.RCP R10, R10 ;  /* 0x0000000a000a7308 */ /* 0x010f240000001000 */
[----:B----4-:R-:W-:-:S06]  /*0f40*/  IADD3 R10, R10, 0xffffffe, RZ ;  /* 0x0ffffffe0a0a7810 */ /* 0x010fcc0007ffe0ff */
[----:B------:R-:W4:Y:S02]  /*0f50*/  F2I.FTZ.U32.TRUNC.NTZ R11, R10 ;  /* 0x0000000a000b7305 */ /* 0x000f24000021f000 */
[----:B----4-:R-:W-:Y:S02]  /*0f60*/  IMAD.MOV R7, RZ, RZ, -R11 ;  /* 0x000000ffff077224 */ /* 0x010fe400078e0a0b */
[----:B------:R-:W-:Y:S02]  /*0f70*/  IMAD.MOV.U32 R10, RZ, RZ, RZ ;  /* 0x000000ffff0a7224 */ /* 0x000fe400078e00ff */
[----:B------:R-:W-:-:S04]  /*0f80*/  IMAD R7, R7, R6, RZ ;  /* 0x0000000607077224 */ /* 0x000fc800078e02ff */
[----:B------:R-:W-:Y:S01]  /*0f90*/  IMAD.HI.U32 R7, R11, R7, R10 ;  /* 0x000000070b077227 */ /* 0x000fe200078e000a */
[----:B--2---:R-:W-:-:S05]  /*0fa0*/  IADD3 R11, R83, 0x3f, RZ ;  /* 0x0000003f530b7810 */ /* 0x004fca0007ffe0ff */
[----:B------:R-:W-:-:S04]  /*0fb0*/  IMAD.HI.U32 R7, R7, R5, RZ ;  /* 0x0000000507077227 */ /* 0x000fc800078e00ff */
[----:B------:R-:W-:-:S05]  /*0fc0*/  IMAD R0, R7, R0, R5 ;  /* 0x0000000007007224 */ /* 0x000fca00078e0205 */
[----:B------:R-:W-:-:S13]  /*0fd0*/  ISETP.GT.U32.AND P1, PT, R6, R0, PT ;  /* 0x000000000600720c */ /* 0x000fda0003f24070 */
[----:B------:R-:W-:Y:S01]  /*0fe0*/  @!P1 IMAD.IADD R0, R0, 0x1, -R6 ;  /* 0x0000000100009824 */ /* 0x000fe200078e0a06 */
[----:B------:R-:W-:Y:S02]  /*0ff0*/  @!P1 IADD3 R7, R7, 0x1, RZ ;  /* 0x0000000107079810 */ /* 0x000fe40007ffe0ff */
[----:B------:R-:W-:Y:S02]  /*1000*/  ISETP.NE.AND P1, PT, R2, RZ, PT ;  /* 0x000000ff0200720c */ /* 0x000fe40003f25270 */
[----:B------:R-:W-:Y:S02]  /*1010*/  ISETP.GE.U32.AND P2, PT, R0, R6, PT ;  /* 0x000000060000720c */ /* 0x000fe40003f46070 */
[----:B------:R-:W-:-:S04]  /*1020*/  LOP3.LUT R0, R98, R2, RZ, 0x3c, !PT ;  /* 0x0000000262007212 */ /* 0x000fc800078e3cff */
[----:B------:R-:W-:Y:S02]  /*1030*/  ISETP.GE.AND P0, PT, R0, RZ, PT ;  /* 0x000000ff0000720c */ /* 0x000fe40003f06270 */
[----:B------:R-:W-:-:S04]  /*1040*/  SHF.R.S32.HI R0, RZ, 0x1f, R11 ;  /* 0x0000001fff007819 */ /* 0x000fc8000001140b */
[----:B------:R-:W-:Y:S02]  /*1050*/  LEA.HI R0, R0, R11, RZ, 0x6 ;  /* 0x0000000b00007211 */ /* 0x000fe400078f30ff */
[----:B------:R-:W-:Y:S02]  /*1060*/  @P2 IADD3 R7, R7, 0x1, RZ ;  /* 0x0000000107072810 */ /* 0x000fe40007ffe0ff */
[----:B------:R-:W-:-:S03]  /*1070*/  SHF.R.S32.HI R0, RZ, 0x6, R0 ;  /* 0x00000006ff007819 */ /* 0x000fc60000011400 */
[----:B------:R-:W-:Y:S01]  /*1080*/  IMAD.MOV.U32 R10, RZ, RZ, R7 ;  /* 0x000000ffff0a7224 */ /* 0x000fe200078e0007 */
[----:B---3--:R-:W-:-:S03]  /*1090*/  IADD3 R7, R65, 0x3f, RZ ;  /* 0x0000003f41077810 */ /* 0x008fc60007ffe0ff */
[----:B------:R-:W-:Y:S01]  /*10a0*/  @!P0 IMAD.MOV R10, RZ, RZ, -R10 ;  /* 0x000000ffff0a8224 */ /* 0x000fe200078e0a0a */
[----:B------:R-:W-:Y:S02]  /*10b0*/  @!P1 LOP3.LUT R10, RZ, R2, RZ, 0x33, !PT ;  /* 0x00000002ff0a9212 */ /* 0x000fe400078e33ff */
[----:B------:R-:W-:-:S03]  /*10c0*/  SHF.R.S32.HI R6, RZ, 0x1f, R7 ;  /* 0x0000001fff067819 */ /* 0x000fc60000011407 */
[----:B------:R-:W-:Y:S01]  /*10d0*/  IMAD.MOV R5, RZ, RZ, -R10 ;  /* 0x000000ffff057224 */ /* 0x000fe200078e0a0a */
[----:B------:R-:W-:-:S03]  /*10e0*/  LEA.HI R6, R6, R7, RZ, 0x6 ;  /* 0x0000000706067211 */ /* 0x000fc600078f30ff */
[----:B------:R-:W-:Y:S01]  /*10f0*/  IMAD R98, R2, R5, R98 ;  /* 0x0000000502627224 */ /* 0x000fe200078e0262 */
[----:B------:R-:W-:-:S04]  /*1100*/  SHF.R.S32.HI R6, RZ, 0x6, R6 ;  /* 0x00000006ff067819 */ /* 0x000fc80000011406 */
[----:B------:R-:W-:-:S04]  /*1110*/  ISETP.GT.AND P0, PT, R0, R98, PT ;  /* 0x000000620000720c */ /* 0x000fc80003f04270 */
[----:B------:R-:W-:-:S13]  /*1120*/  ISETP.LE.OR P0, PT, R6, R10, !P0 ;  /* 0x0000000a0600720c */ /* 0x000fda0004703670 */
[----:B------:R-:W-:Y:S05]  /*1130*/  @P0 BRA `(.L_x_59) ;  /* 0x0000329000000947 */ /* 0x000fea0003800000 */
[----:B------:R2:W3:Y:S01]  /*1140*/  LDG.E R97, [R12.64+0x8] ;  /* 0x000008060c617981 */ /* 0x0004e2000c1e1900 */
[----:B------:R-:W-:Y:S01]  /*1150*/  IMAD.SHL.U32 R84, R69, 0x10, RZ ;  /* 0x0000001045547824 */ /* 0x000fe200078e00ff */
[----:B------:R-:W-:Y:S01]  /*1160*/  SHF.R.S32.HI R0, RZ, 0x1f, R69 ;  /* 0x0000001fff007819 */ /* 0x000fe20000011445 */
[----:B------:R-:W-:Y:S01]  /*1170*/  IMAD.MOV.U32 R6, RZ, RZ, 0x10 ;  /* 0x00000010ff067424 */ /* 0x000fe200078e00ff */
[----:B------:R4:W5:Y:S02]  /*1180*/  LDG.E R2, [R8.64] ;  /* 0x0000000608027981 */ /* 0x000964000c1e1900 */
[C---:B------:R-:W-:Y:S02]  /*1190*/  IADD3 R120, P3, R84.reuse, c[0x0][0x198], RZ ;  /* 0x0000660054787a10 */ /* 0x040fe40007f7e0ff */
[C---:B------:R-:W-:Y:S01]  /*11a0*/  IADD3 R108, P2, R84.reuse, c[0x0][0x1a0], RZ ;  /* 0x00006800546c7a10 */ /* 0x040fe20007f5e0ff */
[----:B------:R4:W5:Y:S01]  /*11b0*/  LDG.E R5, [R8.64+0x8] ;  /* 0x0000080608057981 */ /* 0x000962000c1e1900 */
[----:B------:R-:W-:-:S02]  /*11c0*/  IADD3 R90, P1, R84, c[0x0][0x1a8], RZ ;  /* 0x00006a00545a7a10 */ /* 0x000fc40007f3e0ff */
[C---:B------:R-:W-:Y:S02]  /*11d0*/  SHF.L.U64.HI R0, R69.reuse, 0x4, R0 ;  /* 0x0000000445007819 */ /* 0x040fe40000010200 */
[----:B------:R-:W-:Y:S02]  /*11e0*/  IADD3 R84, P0, R84, c[0x0][0x1b0], RZ ;  /* 0x00006c0054547a10 */ /* 0x000fe40007f1e0ff */
[C---:B------:R-:W-:Y:S02]  /*11f0*/  IADD3.X R121, R0.reuse, c[0x0][0x19c], RZ, P3, !PT ;  /* 0x0000670000797a10 */ /* 0x040fe40001ffe4ff */
[C---:B------:R-:W-:Y:S02]  /*1200*/  IADD3.X R109, R0.reuse, c[0x0][0x1a4], RZ, P2, !PT ;  /* 0x00006900006d7a10 */ /* 0x040fe400017fe4ff */
[C---:B------:R-:W-:Y:S01]  /*1210*/  IADD3.X R91, R0.reuse, c[0x0][0x1ac], RZ, P1, !PT ;  /* 0x00006b00005b7a10 */ /* 0x040fe20000ffe4ff */
[CC--:B--2---:R-:W-:Y:S01]  /*1220*/  IMAD.WIDE R12, R69.reuse, R6.reuse, c[0x0][0x178] ;  /* 0x00005e00450c7625 */ /* 0x0c4fe200078e0206 */
[----:B------:R-:W-:Y:S01]  /*1230*/  IADD3.X R85, R0, c[0x0][0x1b4], RZ, P0, !PT ;  /* 0x00006d0000557a10 */ /* 0x000fe200007fe4ff */
[----:B------:R2:W5:Y:S02]  /*1240*/  LDG.E.64 R110, [R108.64] ;  /* 0x000000066c6e7981 */ /* 0x000564000c1e1b00 */
[----:B------:R-:W-:-:S02]  /*1250*/  IMAD.WIDE R6, R69, R6, c[0x0][0x180] ;  /* 0x0000600045067625 */ /* 0x000fc400078e0206 */
[----:B------:R1:W3:Y:S04]  /*1260*/  LDG.E.64 R18, [R12.64+0x8] ;  /* 0x000008060c127981 */ /* 0x0002e8000c1e1b00 */
[----:B------:R1:W3:Y:S04]  /*1270*/  LDG.E.64 R14, [R6.64+0x8] ;  /* 0x00000806060e7981 */ /* 0x0002e8000c1e1b00 */
[----:B------:R1:W5:Y:S04]  /*1280*/  LDG.E.64 R94, [R90.64] ;  /* 0x000000065a5e7981 */ /* 0x000368000c1e1b00 */
[----:B------:R1:W5:Y:S04]  /*1290*/  LDG.E.64 R86, [R84.64] ;  /* 0x0000000654567981 */ /* 0x000368000c1e1b00 */
[----:B------:R-:W5:Y:S04]  /*12a0*/  LDG.E.64 R120, [R120.64] ;  /* 0x0000000678787981 */ /* 0x000f68000c1e1b00 */
[----:B----4-:R4:W5:Y:S04]  /*12b0*/  LDG.E.64 R8, [R6.64] ;  /* 0x0000000606087981 */ /* 0x010968000c1e1b00 */
[----:B--2---:R-:W5:Y:S04]  /*12c0*/  LDG.E.64 R108, [R108.64+0x8] ;  /* 0x000008066c6c7981 */ /* 0x004f68000c1e1b00 */
[----:B-1----:R-:W5:Y:S04]  /*12d0*/  LDG.E.64 R12, [R12.64] ;  /* 0x000000060c0c7981 */ /* 0x002f68000c1e1b00 */
[----:B------:R-:W5:Y:S04]  /*12e0*/  LDG.E.64 R90, [R90.64+0x8] ;  /* 0x000008065a5a7981 */ /* 0x000f68000c1e1b00 */
[----:B------:R-:W5:Y:S04]  /*12f0*/  LDG.E.64 R84, [R84.64+0x8] ;  /* 0x0000080654547981 */ /* 0x000f68000c1e1b00 */
[----:B----4-:R-:W1:Y:S01]  /*1300*/  S2R R7, SR_TID.X ;  /* 0x0000000000077919 */ /* 0x010e620000002100 */
[----:B------:R-:W-:-:S02]  /*1310*/  ULDC.U16 UR5, c[0x0][0x1b8] ;  /* 0x00006e0000057ab9 */ /* 0x000fc40000000400 */
[----:B------:R-:W-:Y:S01]  /*1320*/  ULDC.U16 UR4, c[0x0][0x1d0] ;  /* 0x0000740000047ab9 */ /* 0x000fe20000000400 */
[----:B------:R-:W-:Y:S02]  /*1330*/  IMAD.U32 R92, RZ, RZ, UR5 ;  /* 0x00000005ff5c7e24 */ /* 0x000fe4000f8e00ff */
[----:B------:R-:W-:Y:S02]  /*1340*/  IMAD.U32 R67, RZ, RZ, UR4 ;  /* 0x00000004ff437e24 */ /* 0x000fe4000f8e00ff */
[----:B------:R-:W-:Y:S01]  /*1350*/  IMAD.MOV.U32 R16, RZ, RZ, RZ ;  /* 0x000000ffff107224 */ /* 0x000fe200078e00ff */
[----:B-1----:R-:W-:Y:S02]  /*1360*/  SHF.R.U32.HI R7, RZ, 0x5, R7 ;  /* 0x00000005ff077819 */ /* 0x002fe40000011607 */
[----:B---3--:R-:W-:-:S04]  /*1370*/  IADD3 R6, R97, 0x1f, RZ ;  /* 0x0000001f61067810 */ /* 0x008fc80007ffe0ff */
[----:B------:R-:W-:-:S04]  /*1380*/  SHF.R.S32.HI R0, RZ, 0x1f, R6 ;  /* 0x0000001fff007819 */ /* 0x000fc80000011406 */
[----:B------:R-:W-:-:S04]  /*1390*/  LEA.HI R0, R0, R6, RZ, 0x5 ;  /* 0x0000000600007211 */ /* 0x000fc800078f28ff */
[----:B------:R-:W-:-:S04]  /*13a0*/  LOP3.LUT R0, R0, 0xffffffe0, RZ, 0xc0, !PT ;  /* 0xffffffe000007812 */ /* 0x000fc800078ec0ff */
[----:B------:R-:W-:Y:S02]  /*13b0*/  IMNMX R97, R97, R0, PT ;  /* 0x0000000061617217 */ /* 0x000fe40003800200 */
[C---:B------:R-:W-:Y:S01]  /*13c0*/  SHF.L.U64.HI R102, R18.reuse, 0x4, R19 ;  /* 0x0000000412667819 */ /* 0x040fe20000010213 */
[----:B------:R-:W-:Y:S01]  /*13d0*/  IMAD.SHL.U32 R101, R18, 0x10, RZ ;  /* 0x0000001012657824 */ /* 0x000fe200078e00ff */
[C---:B------:R-:W-:Y:S01]  /*13e0*/  SHF.L.U64.HI R100, R14.reuse, 0x4, R15 ;  /* 0x000000040e647819 */ /* 0x040fe2000001020f */
[----:B------:R-:W-:Y:S01]  /*13f0*/  IMAD.SHL.U32 R99, R14, 0x10, RZ ;  /* 0x000000100e637824 */ /* 0x000fe200078e00ff */
[----:B------:R-:W-:Y:S05]  /*1400*/  BRA.DIV ~URZ, `(.L_x_60) ;  /* 0x000033627f007947 */ /* 0x000fea000b800000 */
[----:B------:R1:W2:Y:S02]  /*1410*/  SHFL.IDX PT, R63, R7, RZ, 0x1f ;  /* 0x00001fff073f7589 */ /* 0x0002a400000e0000 */
.L_x_70:
[----:B-----5:R-:W-:Y:S02]  /*1420*/  IADD3 R3, R5, 0x1f, RZ ;  /* 0x0000001f05037810 */ /* 0x020fe40007ffe0ff */
[----:B------:R-:W-:Y:S02]  /*1430*/  ISETP.NE.U32.AND P0, PT, RZ, c[0x0][0x1c0], PT ;  /* 0x00007000ff007a0c */ /* 0x000fe40003f05070 */
[----:B------:R-:W-:-:S02]  /*1440*/  SHF.R.S32.HI R0, RZ, 0x1f, R3 ;  /* 0x0000001fff007819 */ /* 0x000fc40000011403 */
[----:B------:R-:W-:Y:S02]  /*1450*/  ISETP.NE.AND.EX P0, PT, RZ, c[0x0][0x1c4], PT, P0 ;  /* 0x00007100ff007a0c */ /* 0x000fe40003f05300 */
[----:B------:R-:W-:-:S04]  /*1460*/  LEA.HI R0, R0, R3, RZ, 0x5 ;  /* 0x0000000300007211 */ /* 0x000fc800078f28ff */
[----:B------:R-:W-:-:S04]  /*1470*/  LOP3.LUT R0, R0, 0xffffffe0, RZ, 0xc0, !PT ;  /* 0xffffffe000007812 */ /* 0x000fc800078ec0ff */
[----:B------:R-:W-:Y:S01]  /*1480*/  IMNMX R5, R5, R0, PT ;  /* 0x0000000005057217 */ /* 0x000fe20003800200 */
[----:B------:R-:W-:Y:S02]  /*1490*/  IMAD R10, R10, 0x40, R78 ;  /* 0x000000400a0a7824 */ /* 0x000fe400078e024e */
[----:B------:R-:W-:Y:S01]  /*14a0*/  @P0 IMAD.MOV.U32 R6, RZ, RZ, c[0x0][0x1c0] ;  /* 0x00007000ff060624 */ /* 0x000fe200078e00ff */
[----:B------:R-:W-:Y:S01]  /*14b0*/  SHF.R.S32.HI R106, RZ, 0x1f, R5 ;  /* 0x0000001fff6a7819 */ /* 0x000fe20000011405 */
[----:B-1----:R-:W-:Y:S02]  /*14c0*/  @P0 IMAD.MOV.U32 R7, RZ, RZ, c[0x0][0x1c4] ;  /* 0x00007100ff070624 */ /* 0x002fe400078e00ff */
[----:B------:R-:W-:Y:S01]  /*14d0*/  IMAD.SHL.U32 R96, R98, 0x40, RZ ;  /* 0x0000004062607824 */ /* 0x000fe200078e00ff */
[----:B------:R-:W-:Y:S02]  /*14e0*/  LEA.HI R106, R106, R5, RZ, 0x5 ;  /* 0x000000056a6a7211 */ /* 0x000fe400078f28ff */
[----:B------:R1:W5:Y:S01]  /*14f0*/  @P0 LDG.E.U16 R92, [R6.64] ;  /* 0x00000006065c0981 */ /* 0x000362000c1e1500 */
[----:B------:R-:W-:Y:S01]  /*1500*/  IMAD R0, R19, R10, RZ ;  /* 0x0000000a13007224 */ /* 0x000fe200078e02ff */
[----:B------:R-:W-:Y:S01]  /*1510*/  IADD3 R4, R10, 0x8, RZ ;  /* 0x000000080a047810 */ /* 0x000fe20007ffe0ff */
[----:B------:R-:W-:Y:S01]  /*1520*/  IMAD.IADD R3, R78, 0x1, R96 ;  /* 0x000000014e037824 */ /* 0x000fe200078e0260 */
[----:B------:R-:W-:Y:S01]  /*1530*/  LOP3.LUT R106, R106, 0xffffffe0, RZ, 0xc0, !PT ;  /* 0xffffffe06a6a7812 */ /* 0x000fe200078ec0ff */
[----:B------:R-:W-:Y:S01]  /*1540*/  WARPSYNC 0xffffffff ;  /* 0xffffffff00007948 */ /* 0x000fe20003800000 */
[----:B------:R-:W-:Y:S01]  /*1550*/  BAR.SYNC.DEFER_BLOCKING 0x0 ;  /* 0x0000000000007b1d */ /* 0x000fe20000010000 */
[-C--:B------:R-:W-:Y:S01]  /*1560*/  ISETP.GE.AND P0, PT, R10, R2.reuse, PT ;  /* 0x000000020a00720c */ /* 0x080fe20003f06270 */
[----:B------:R-:W-:Y:S01]  /*1570*/  IMAD.MOV.U32 R17, RZ, RZ, RZ ;  /* 0x000000ffff117224 */ /* 0x000fe200078e00ff */
[----:B------:R-:W-:Y:S01]  /*1580*/  ISETP.GE.AND P4, PT, R4, R2, PT ;  /* 0x000000020400720c */ /* 0x000fe20003f86270 */
[----:B------:R-:W-:Y:S01]  /*1590*/  IMAD R2, R15, R3, RZ ;  /* 0x000000030f027224 */ /* 0x000fe200078e02ff */
[----:B------:R-:W-:Y:S01]  /*15a0*/  SHF.R.S32.HI R4, RZ, 0x1f, R3 ;  /* 0x0000001fff047819 */ /* 0x000fe20000011403 */
[----:B------:R-:W-:Y:S01]  /*15b0*/  IMAD.IADD R106, R5, 0x1, -R106 ;  /* 0x00000001056a7824 */ /* 0x000fe200078e0a6a */
[----:B------:R-:W-:-:S02]  /*15c0*/  ISETP.GE.AND P2, PT, R3, R118, PT ;  /* 0x000000760300720c */ /* 0x000fc40003f46270 */
[----:B--2---:R-:W-:Y:S01]  /*15d0*/  SHF.R.S32.HI R64, RZ, 0x1f, R63 ;  /* 0x0000001fff407819 */ /* 0x004fe2000001143f */
[----:B------:R-:W-:Y:S01]  /*15e0*/  IMAD R2, R14, R4, R2 ;  /* 0x000000040e027224 */ /* 0x000fe200078e0202 */
[C---:B------:R-:W-:Y:S02]  /*15f0*/  ISETP.NE.AND P5, PT, R106.reuse, RZ, PT ;  /* 0x000000ff6a00720c */ /* 0x040fe40003fa5270 */
[----:B------:R-:W-:Y:S02]  /*1600*/  IADD3 R4, R5, 0x3e, RZ ;  /* 0x0000003e05047810 */ /* 0x000fe40007ffe0ff */
[----:B------:R-:W-:Y:S02]  /*1610*/  SEL R106, R106, 0x20, P5 ;  /* 0x000000206a6a7807 */ /* 0x000fe40002800000 */
[----:B------:R-:W-:Y:S02]  /*1620*/  LEA.HI R64, R64, R63, RZ, 0x2 ;  /* 0x0000003f40407211 */ /* 0x000fe400078f10ff */
[----:B-1----:R-:W-:Y:S01]  /*1630*/  SHF.R.S32.HI R6, RZ, 0x1f, R10 ;  /* 0x0000001fff067819 */ /* 0x002fe2000001140a */
[----:B------:R-:W-:-:S04]  /*1640*/  IMAD.WIDE.U32 R10, R18, R10, R88 ;  /* 0x0000000a120a7225 */ /* 0x000fc800078e0058 */
[----:B------:R-:W-:Y:S01]  /*1650*/  IMAD R0, R18, R6, R0 ;  /* 0x0000000612007224 */ /* 0x000fe200078e0200 */
[----:B------:R-:W-:Y:S01]  /*1660*/  LEA R40, P1, R10, R12, 0x1 ;  /* 0x0000000c0a287211 */ /* 0x000fe200078208ff */
[----:B------:R-:W-:Y:S01]  /*1670*/  IMAD.WIDE.U32 R6, R14, R3, R88 ;  /* 0x000000030e067225 */ /* 0x000fe200078e0058 */
[----:B------:R-:W-:Y:S01]  /*1680*/  IADD3 R3, R3, 0x8, RZ ;  /* 0x0000000803037810 */ /* 0x000fe20007ffe0ff */
[----:B------:R-:W-:Y:S02]  /*1690*/  CS2R R14, SRZ ;  /* 0x00000000000e7805 */ /* 0x000fe4000001ff00 */
[----:B------:R-:W-:Y:S01]  /*16a0*/  IMAD.IADD R0, R11, 0x1, R0 ;  /* 0x000000010b007824 */ /* 0x000fe200078e0200 */
[----:B------:R-:W-:Y:S01]  /*16b0*/  ISETP.GE.AND P3, PT, R3, R118, PT ;  /* 0x000000760300720c */ /* 0x000fe20003f66270 */
[----:B------:R-:W-:Y:S01]  /*16c0*/  IMAD.IADD R2, R7, 0x1, R2 ;  /* 0x0000000107027824 */ /* 0x000fe200078e0202 */
[----:B------:R-:W-:Y:S02]  /*16d0*/  SEL R3, RZ, 0x1, P0 ;  /* 0x00000001ff037807 */ /* 0x000fe40000000000 */
[----:B------:R-:W-:-:S02]  /*16e0*/  LEA.HI.X R41, R10, R13, R0, 0x1, P1 ;  /* 0x0000000d0a297211 */ /* 0x000fc400008f0c00 */
[----:B------:R-:W-:Y:S01]  /*16f0*/  SEL R0, RZ, 0xffffffff, P4 ;  /* 0xffffffffff007807 */ /* 0x000fe20002000000 */
[----:B------:R-:W-:Y:S01]  /*1700*/  CS2R R12, SRZ ;  /* 0x00000000000c7805 */ /* 0x000fe2000001ff00 */
[----:B------:R-:W-:Y:S01]  /*1710*/  LEA R8, P1, R6, R8, 0x1 ;  /* 0x0000000806087211 */ /* 0x000fe200078208ff */
[----:B------:R-:W-:Y:S01]  /*1720*/  CS2R R10, SRZ ;  /* 0x00000000000a7805 */ /* 0x000fe2000001ff00 */
[----:B------:R-:W-:Y:S01]  /*1730*/  SEL R116, RZ, 0xffffffff, P3 ;  /* 0xffffffffff747807 */ /* 0x000fe20001800000 */
[----:B------:R-:W-:Y:S01]  /*1740*/  IMAD.SHL.U32 R0, R0, 0x2, RZ ;  /* 0x0000000200007824 */ /* 0x000fe200078e00ff */
[----:B------:R-:W-:Y:S02]  /*1750*/  LEA.HI.X R9, R6, R9, R2, 0x1, P1 ;  /* 0x0000000906097211 */ /* 0x000fe400008f0c02 */
[----:B------:R-:W-:Y:S01]  /*1760*/  IMNMX R2, R5, R106, PT ;  /* 0x0000006a05027217 */ /* 0x000fe20003800200 */
[----:B------:R-:W-:Y:S01]  /*1770*/  IMAD.SHL.U32 R116, R116, 0x2, RZ ;  /* 0x0000000274747824 */ /* 0x000fe200078e00ff */
[----:B------:R-:W-:-:S02]  /*1780*/  LOP3.LUT R3, R0, 0x2, R3, 0xe2, !PT ;  /* 0x0000000200037812 */ /* 0x000fc400078ee203 */
[-C--:B------:R-:W-:Y:S02]  /*1790*/  ISETP.LT.AND P5, PT, R88, R2.reuse, !P4 ;  /* 0x000000025800720c */ /* 0x080fe400067a1270 */
[----:B------:R-:W-:Y:S02]  /*17a0*/  IADD3 R0, R5, 0x1f, RZ ;  /* 0x0000001f05007810 */ /* 0x000fe40007ffe0ff */
[----:B------:R-:W-:Y:S02]  /*17b0*/  ISETP.GE.U32.AND P1, PT, R4, 0x3f, PT ;  /* 0x0000003f0400780c */ /* 0x000fe40003f26070 */
[----:B------:R-:W-:Y:S02]  /*17c0*/  SEL R6, RZ, 0xffffffff, !P5 ;  /* 0xffffffffff067807 */ /* 0x000fe40006800000 */
[----:B------:R-:W-:Y:S02]  /*17d0*/  LOP3.LUT R4, R0, 0xffffffe0, RZ, 0xc0, !PT ;  /* 0xffffffe000047812 */ /* 0x000fe400078ec0ff */
[-C--:B------:R-:W-:Y:S01]  /*17e0*/  ISETP.LT.AND P4, PT, R88, R2.reuse, !P0 ;  /* 0x000000025800720c */ /* 0x080fe20004781270 */
[----:B------:R-:W-:Y:S01]  /*17f0*/  IMAD.SHL.U32 R6, R6, 0x2, RZ ;  /* 0x0000000206067824 */ /* 0x000fe200078e00ff */
[----:B------:R-:W-:-:S02]  /*1800*/  ISETP.LT.AND P3, PT, R88, R2, !P3 ;  /* 0x000000025800720c */ /* 0x000fc40005f61270 */
[----:B------:R-:W-:Y:S02]  /*1810*/  ISETP.NE.AND P0, PT, R4, 0x20, PT ;  /* 0x000000200400780c */ /* 0x000fe40003f05270 */
[----:B------:R-:W-:Y:S02]  /*1820*/  SEL R5, RZ, 0x1, P2 ;  /* 0x00000001ff057807 */ /* 0x000fe40001000000 */
[----:B------:R-:W-:Y:S02]  /*1830*/  SEL R4, RZ, 0x1, !P4 ;  /* 0x00000001ff047807 */ /* 0x000fe40006000000 */
[----:B------:R-:W-:Y:S02]  /*1840*/  ISETP.LT.AND P2, PT, R88, R2, !P2 ;  /* 0x000000025800720c */ /* 0x000fe40005741270 */
[----:B------:R-:W-:Y:S02]  /*1850*/  SEL R2, RZ, 0xffffffff, !P3 ;  /* 0xffffffffff027807 */ /* 0x000fe40005800000 */
[----:B------:R-:W-:-:S02]  /*1860*/  LOP3.LUT R6, R6, 0x2, R4, 0xe2, !PT ;  /* 0x0000000206067812 */ /* 0x000fc400078ee204 */
[----:B------:R-:W-:Y:S01]  /*1870*/  LOP3.LUT R116, R116, 0x2, R5, 0xe2, !PT ;  /* 0x0000000274747812 */ /* 0x000fe200078ee205 */
[----:B------:R-:W-:Y:S01]  /*1880*/  IMAD.SHL.U32 R2, R2, 0x2, RZ ;  /* 0x0000000202027824 */ /* 0x000fe200078e00ff */
[----:B------:R-:W-:Y:S02]  /*1890*/  SEL R5, RZ, 0x1, !P2 ;  /* 0x00000001ff057807 */ /* 0x000fe40005000000 */
[----:B------:R-:W-:Y:S02]  /*18a0*/  SEL R6, R6, RZ, P1 ;  /* 0x000000ff06067207 */ /* 0x000fe40000800000 */
[----:B------:R-:W-:Y:S02]  /*18b0*/  SEL R115, R3, RZ, P0 ;  /* 0x000000ff03737207 */ /* 0x000fe40000000000 */
[----:B------:R-:W-:Y:S01]  /*18c0*/  LOP3.LUT R5, R2, 0x2, R5, 0xe2, !PT ;  /* 0x0000000202057812 */ /* 0x000fe200078ee205 */
[----:B------:R-:W-:Y:S01]  /*18d0*/  IMAD.SHL.U32 R2, R6, 0x10, RZ ;  /* 0x0000001006027824 */ /* 0x000fe200078e00ff */
[----:B------:R-:W-:Y:S01]  /*18e0*/  SEL R116, R116, RZ, P0 ;  /* 0x000000ff74747207 */ /* 0x000fe20000000000 */
[----:B------:R-:W-:Y:S01]  /*18f0*/  IMAD.SHL.U32 R6, R6, 0x8, RZ ;  /* 0x0000000806067824 */ /* 0x000fe200078e00ff */
[----:B------:R-:W-:Y:S01]  /*1900*/  SEL R5, R5, RZ, P1 ;  /* 0x000000ff05057207 */ /* 0x000fe20000800000 */
[C---:B------:R-:W-:Y:S01]  /*1910*/  IMAD.SHL.U32 R3, R115.reuse, 0x8, RZ ;  /* 0x0000000873037824 */ /* 0x040fe200078e00ff */
[----:B------:R-:W-:Y:S01]  /*1920*/  LOP3.LUT P2, RZ, R2, 0x10, RZ, 0xc0, !PT ;  /* 0x0000001002ff7812 */ /* 0x000fe2000784c0ff */
[----:B------:R-:W-:Y:S01]  /*1930*/  IMAD.SHL.U32 R4, R115, 0x10, RZ ;  /* 0x0000001073047824 */ /* 0x000fe200078e00ff */
[----:B------:R-:W-:Y:S01]  /*1940*/  LOP3.LUT P1, RZ, R6, 0x10, RZ, 0xc0, !PT ;  /* 0x0000001006ff7812 */ /* 0x000fe2000782c0ff */
[----:B------:R-:W-:Y:S01]  /*1950*/  IMAD.SHL.U32 R2, R116, 0x10, RZ ;  /* 0x0000001074027824 */ /* 0x000fe200078e00ff */
[----:B------:R-:W-:Y:S01]  /*1960*/  LOP3.LUT P4, RZ, R3, 0x10, RZ, 0xc0, !PT ;  /* 0x0000001003ff7812 */ /* 0x000fe2000788c0ff */
[C---:B------:R-:W-:Y:S01]  /*1970*/  IMAD.SHL.U32 R3, R5.reuse, 0x10, RZ ;  /* 0x0000001005037824 */ /* 0x040fe200078e00ff */
[----:B------:R-:W-:Y:S01]  /*1980*/  IADD3 R6, P6, R40, R101, RZ ;  /* 0x0000006528067210 */ /* 0x000fe20007fde0ff */
[----:B------:R-:W-:Y:S01]  /*1990*/  IMAD.SHL.U32 R5, R5, 0x8, RZ ;  /* 0x0000000805057824 */ /* 0x000fe200078e00ff */
[----:B------:R-:W-:-:S02]  /*19a0*/  LOP3.LUT P5, RZ, R4, 0x10, RZ, 0xc0, !PT ;  /* 0x0000001004ff7812 */ /* 0x000fc400078ac0ff */
[----:B------:R-:W-:Y:S01]  /*19b0*/  LOP3.LUT P0, RZ, R3, 0x10, RZ, 0xc0, !PT ;  /* 0x0000001003ff7812 */ /* 0x000fe2000780c0ff */
[----:B------:R-:W-:Y:S01]  /*19c0*/  IMAD.X R7, R41, 0x1, R102, P6 ;  /* 0x0000000129077824 */ /* 0x000fe200030e0666 */
[----:B------:R-:W-:Y:S01]  /*19d0*/  LOP3.LUT P3, RZ, R2, 0x10, RZ, 0xc0, !PT ;  /* 0x0000001002ff7812 */ /* 0x000fe2000786c0ff */
[----:B------:R-:W-:Y:S01]  /*19e0*/  @!PT LDS RZ, [RZ] ;  /* 0x00000000fffff984 */ /* 0x000fe20000000800 */
[----:B------:R-:W-:Y:S01]  /*19f0*/  @!PT LDS RZ, [RZ] ;  /* 0x00000000fffff984 */ /* 0x000fe20000000800 */
[----:B------:R-:W-:Y:S01]  /*1a00*/  @!PT LDS RZ, [RZ] ;  /* 0x00000000fffff984 */ /* 0x000fe20000000800 */
[----:B------:R1:W-:Y:S01]  /*1a10*/  LDGSTS.E.BYPASS.LTC128B.128 [R75], [R40.64], P2 ;  /* 0x00000000284b7fae */ /* 0x0003e20009101d46 */
[----:B------:R-:W-:Y:S01]  /*1a20*/  LOP3.LUT P6, RZ, R5, 0x10, RZ, 0xc0, !PT ;  /* 0x0000001005ff7812 */ /* 0x000fe200078cc0ff */
[----:B------:R-:W-:Y:S01]  /*1a30*/  IMAD.SHL.U32 R2, R116, 0x8, RZ ;  /* 0x0000000874027824 */ /* 0x000fe200078e00ff */
[----:B------:R-:W-:Y:S01]  /*1a40*/  SHF.R.S32.HI R117, RZ, 0x1f, R0 ;  /* 0x0000001fff757819 */ /* 0x000fe20000011400 */
[----:B------:R2:W-:Y:S01]  /*1a50*/  LDGSTS.E.BYPASS.LTC128B.128 [R73], [R6.64], P1 ;  /* 0x0000000006497fae */ /* 0x0005e20008901d46 */
[----:B------:R-:W-:Y:S02]  /*1a60*/  IADD3 R4, P1, R8, R99, RZ ;  /* 0x0000006308047210 */ /* 0x000fe40007f3e0ff */
[----:B------:R-:W-:-:S02]  /*1a70*/  LOP3.LUT P2, RZ, R2, 0x10, RZ, 0xc0, !PT ;  /* 0x0000001002ff7812 */ /* 0x000fc4000784c0ff */
[----:B------:R-:W-:Y:S01]  /*1a80*/  LEA.HI R117, R117, R0, RZ, 0x5 ;  /* 0x0000000075757211 */ /* 0x000fe200078f28ff */
[----:B------:R-:W-:Y:S01]  /*1a90*/  IMAD.X R5, R9, 0x1, R100, P1 ;  /* 0x0000000109057824 */ /* 0x000fe200008e0664 */
[----:B------:R3:W-:Y:S02]  /*1aa0*/  LDGSTS.E.BYPASS.LTC128B.128 [R75+0x3000], [R8.64], P0 ;  /* 0x03000000084b7fae */ /* 0x0007e40008101d46 */
[----:B------:R-:W-:Y:S02]  /*1ab0*/  LEA.HI.SX32 R117, R117, 0xfffffffe, 0x1b ;  /* 0xfffffffe75757811 */ /* 0x000fe400078fdaff */
[----:B------:R4:W-:Y:S04]  /*1ac0*/  LDGSTS.E.BYPASS.LTC128B.128 [R73+0x3000], [R4.64], P6 ;  /* 0x0300000004497fae */ /* 0x0009e8000b101d46 */
[----:B------:R-:W0:Y:S01]  /*1ad0*/  LDGDEPBAR ;  /* 0x00000000000079af */ /* 0x000e220000000000 */
[----:B-1----:R-:W-:-:S04]  /*1ae0*/  IMAD.WIDE R40, R106, 0x2, R40 ;  /* 0x000000026a287825 */ /* 0x002fc800078e0228 */
[----:B------:R-:W-:Y:S01]  /*1af0*/  IMAD.WIDE R106, R106, 0x2, R8 ;  /* 0x000000026a6a7825 */ /* 0x000fe200078e0208 */
[----:B------:R-:W-:Y:S01]  /*1b00*/  IADD3 R2, P1, R40, R101, RZ ;  /* 0x0000006528027210 */ /* 0x000fe20007f3e0ff */
[----:B------:R1:W-:Y:S03]  /*1b10*/  LDGSTS.E.BYPASS.LTC128B.128 [R75+0x80], [R40.64], P5 ;  /* 0x00080000284b7fae */ /* 0x0003e6000a901d46 */
[----:B--2---:R-:W-:Y:S01]  /*1b20*/  IADD3 R6, P0, R106, R99, RZ ;  /* 0x000000636a067210 */ /* 0x004fe20007f1e0ff */
[----:B------:R-:W-:Y:S01]  /*1b30*/  IMAD.X R3, R41, 0x1, R102, P1 ;  /* 0x0000000129037824 */ /* 0x000fe200008e0666 */
[----:B---3--:R-:W-:-:S03]  /*1b40*/  CS2R R8, SRZ ;  /* 0x0000000000087805 */ /* 0x008fc6000001ff00 */
[----:B------:R-:W-:Y:S01]  /*1b50*/  IMAD.X R7, R107, 0x1, R100, P0 ;  /* 0x000000016b077824 */ /* 0x000fe200000e0664 */
[----:B------:R2:W-:Y:S01]  /*1b60*/  LDGSTS.E.BYPASS.LTC128B.128 [R73+0x80], [R2.64], P4 ;  /* 0x0008000002497fae */ /* 0x0005e2000a101d46 */
[----:B------:R-:W-:Y:S01]  /*1b70*/  ISETP.GE.AND P0, PT, R0, 0x20, PT ;  /* 0x000000200000780c */ /* 0x000fe20003f06270 */
[----:B----4-:R-:W-:Y:S02]  /*1b80*/  CS2R R4, SRZ ;  /* 0x0000000000047805 */ /* 0x010fe4000001ff00 */
[----:B------:R1:W-:Y:S04]  /*1b90*/  LDGSTS.E.BYPASS.LTC128B.128 [R75+0x3080], [R106.64], P3 ;  /* 0x030800006a4b7fae */ /* 0x0003e80009901d46 */
[----:B------:R3:W-:Y:S04]  /*1ba0*/  LDGSTS.E.BYPASS.LTC128B.128 [R73+0x3080], [R6.64], P2 ;  /* 0x0308000006497fae */ /* 0x0007e80009101d46 */
[----:B------:R-:W0:Y:S01]  /*1bb0*/  LDGDEPBAR ;  /* 0x00000000000079af */ /* 0x000e220000000000 */
[----:B--2---:R-:W-:-:S02]  /*1bc0*/  LOP3.LUT R2, R64, 0xfffffffc, RZ, 0xc0, !PT ;  /* 0xfffffffc40027812 */ /* 0x004fc400078ec0ff */
[----:B------:R-:W-:-:S03]  /*1bd0*/  SHF.R.S32.HI R64, RZ, 0x2, R64 ;  /* 0x00000002ff407819 */ /* 0x000fc60000011440 */
[----:B------:R-:W-:Y:S01]  /*1be0*/  IMAD.IADD R63, R63, 0x1, -R2 ;  /* 0x000000013f3f7824 */ /* 0x000fe200078e0a02 */
[----:B------:R-:W-:Y:S01]  /*1bf0*/  LEA R124, R64, 0x3000, 0x7 ;  /* 0x00003000407c7811 */ /* 0x000fe200078e38ff */
[----:B------:R-:W-:Y:S01]  /*1c00*/  CS2R R2, SRZ ;  /* 0x0000000000027805 */ /* 0x000fe2000001ff00 */
[----:B---3--:R-:W-:Y:S01]  /*1c10*/  CS2R R6, SRZ ;  /* 0x0000000000067805 */ /* 0x008fe2000001ff00 */
[----:B------:R-:W-:-:S04]  /*1c20*/  DEPBAR.LE SB0, 0x1 ;  /* 0x000080400000791a */ /* 0x000fc80000000000 */
[----:B------:R-:W-:Y:S02]  /*1c30*/  IMAD R19, R63, 0x18, R64 ;  /* 0x000000183f137824 */ /* 0x000fe400078e0240 */
[----:B------:R-:W-:Y:S01]  /*1c40*/  IMAD.IADD R93, R61, 0x1, R124 ;  /* 0x000000013d5d7824 */ /* 0x000fe200078e027c */
[----:B------:R-:W-:Y:S01]  /*1c50*/  BAR.SYNC.DEFER_BLOCKING 0x0 ;  /* 0x0000000000007b1d */ /* 0x000fe20000010000 */
[----:B------:R-:W-:-:S04]  /*1c60*/  IMAD.SHL.U32 R19, R19, 0x8, RZ ;  /* 0x0000000813137824 */ /* 0x000fc800078e00ff */
[----:B------:R-:W-:-:S04]  /*1c70*/  IMAD.SHL.U32 R19, R19, 0x10, RZ ;  /* 0x0000001013137824 */ /* 0x000fc800078e00ff */
[----:B------:R-:W-:-:S06]  /*1c80*/  IMAD.IADD R20, R62, 0x1, R19 ;  /* 0x000000013e147824 */ /* 0x000fcc00078e0213 */
[----:B------:R-:W2:Y:S04]  /*1c90*/  LDSM.16.M88.4 R20, [R20] ;  /* 0x000000001414783b */ /* 0x000ea80000000200 */
[----:B------:R1:W3:Y:S04]  /*1ca0*/  LDSM.16.M88.4 R24, [R93] ;  /* 0x000000005d18783b */ /* 0x0002e80000000200 */
[----:B------:R1:W4:Y:S04]  /*1cb0*/  LDSM.16.M88.4 R28, [R93+0xc00] ;  /* 0x000c00005d1c783b */ /* 0x0003280000000200 */
[----:B------:R1:W1:Y:S04]  /*1cc0*/  LDSM.16.M88.4 R32, [R93+0x1800] ;  /* 0x001800005d20783b */ /* 0x0002680000000200 */
[----:B------:R1:W1:Y:S01]  /*1cd0*/  LDSM.16.M88.4 R36, [R93+0x2400] ;  /* 0x002400005d24783b */ /* 0x0002620000000200 */
[----:B------:R-:W-:Y:S05]  /*1ce0*/  @!P0 BRA `(.L_x_61) ;  /* 0x000006d000008947 */ /* 0x000fea0003800000 */
[----:B------:R-:W-:Y:S01]  /*1cf0*/  IADD3 R104, P0, R40, 0x40, RZ ;  /* 0x0000004028687810 */ /* 0x000fe20007f1e0ff */
[----:B------:R-:W-:Y:S01]  /*1d00*/  IMAD.MOV.U32 R114, RZ, RZ, 0x2 ;  /* 0x00000002ff727424 */ /* 0x000fe200078e00ff */
[----:B------:R-:W-:Y:S01]  /*1d10*/  IADD3 R103, P1, R106, 0x40, RZ ;  /* 0x000000406a677810 */ /* 0x000fe20007f3e0ff */
[----:B------:R-:W-:Y:S01]  /*1d20*/  IMAD.MOV.U32 R18, RZ, RZ, R124 ;  /* 0x000000ffff127224 */ /* 0x000fe200078e007c */
[----:B------:R-:W-:Y:S01]  /*1d30*/  MOV R113, 0x100 ;  /* 0x0000010000717802 */ /* 0x000fe20000000f00 */
[----:B------:R-:W-:Y:S01]  /*1d40*/  IMAD.X R105, RZ, RZ, R41, P0 ;  /* 0x000000ffff697224 */ /* 0x000fe200000e0629 */
[----:B------:R-:W-:Y:S01]  /*1d50*/  ISETP.NE.AND P0, PT, R117, RZ, PT ;  /* 0x000000ff7500720c */ /* 0x000fe20003f05270 */
[----:B-1----:R-:W-:Y:S01]  /*1d60*/  IMAD.X R106, RZ, RZ, R107, P1 ;  /* 0x000000ffff6a7224 */ /* 0x002fe200008e066b */
[----:B------:R-:W-:Y:S01]  /*1d70*/  MOV R107, RZ ;  /* 0x000000ff006b7202 */ /* 0x000fe20000000f00 */
[----:B------:R-:W-:Y:S01]  /*1d80*/  IMAD.MOV.U32 R112, RZ, RZ, 0x100 ;  /* 0x00000100ff707424 */ /* 0x000fe200078e00ff */
[----:B------:R-:W-:Y:S01]  /*1d90*/  LOP3.LUT R0, R62, 0x20, RZ, 0x3c, !PT ;  /* 0x000000203e007812 */ /* 0x000fe200078e3cff */
[----:B------:R-:W-:Y:S01]  /*1da0*/  CS2R R16, SRZ ;  /* 0x0000000000107805 */ /* 0x000fe2000001ff00 */
[----:B------:R-:W-:Y:S01]  /*1db0*/  CS2R R14, SRZ ;  /* 0x00000000000e7805 */ /* 0x000fe2000001ff00 */
[----:B------:R-:W-:Y:S01]  /*1dc0*/  CS2R R12, SRZ ;  /* 0x00000000000c7805 */ /* 0x000fe2000001ff00 */
[----:B------:R-:W-:Y:S01]  /*1dd0*/  CS2R R10, SRZ ;  /* 0x00000000000a7805 */ /* 0x000fe2000001ff00 */
[----:B------:R-:W-:Y:S01]  /*1de0*/  CS2R R8, SRZ ;  /* 0x0000000000087805 */ /* 0x000fe2000001ff00 */
[----:B------:R-:W-:Y:S01]  /*1df0*/  CS2R R6, SRZ ;  /* 0x0000000000067805 */ /* 0x000fe2000001ff00 */
[----:B------:R-:W-:Y:S01]  /*1e00*/  CS2R R4, SRZ ;  /* 0x0000000000047805 */ /* 0x000fe2000001ff00 */
[----:B------:R-:W-:Y:S01]  /*1e10*/  CS2R R2, SRZ ;  /* 0x0000000000027805 */ /* 0x000fe2000001ff00 */
[----:B------:R-:W-:-:S02]  /*1e20*/  SEL R116, R116, RZ, P0 ;  /* 0x000000ff74747207 */ /* 0x000fc40000000000 */
[----:B------:R-:W-:Y:S02]  /*1e30*/  SEL R115, R115, RZ, P0 ;  /* 0x000000ff73737207 */ /* 0x000fe40000000000 */
.L_x_62:
[----:B------:R-:W-:-:S01]  /*1e40*/  WARPSYNC 0xffffffff ;  /* 0xffffffff00007948 */ /* 0x000fc20003800000 */
[C---:B--23--:R-:W-:Y:S04]  /*1e50*/  HMMA.16816.F16 R16, R20.reuse, R24, R16 ;  /* 0x000000181410723c */ /* 0x04cfe80000000810 */
[----:B------:R-:W-:Y:S01]  /*1e60*/  IMAD.IADD R40, R0, 0x1, R19 ;  /* 0x0000000100287824 */ /* 0x000fe200078e0213 */
[----:B------:R-:W-:Y:S01]  /*1e70*/  LOP3.LUT P1, RZ, R115, 0x1, RZ, 0xc0, !PT ;  /* 0x0000000173ff7812 */ /* 0x000fe2000782c0ff */
[----:B------:R-:W-:Y:S01]  /*1e80*/  IMAD.IADD R56, R60, 0x1, R18 ;  /* 0x000000013c387824 */ /* 0x000fe200078e0212 */
[----:B------:R-:W-:Y:S01]  /*1e90*/  LOP3.LUT P0, RZ, R116, 0x1, RZ, 0xc0, !PT ;  /* 0x0000000174ff7812 */ /* 0x000fe2000780c0ff */
[C---:B------:R-:W-:Y:S02]  /*1ea0*/  HMMA.16816.F16 R14, R20.reuse, R26, R14 ;  /* 0x0000001a140e723c */ /* 0x040fe4000000080e */
[----:B------:R-:W-:Y:S01]  /*1eb0*/  LDSM.16.M88.4 R40, [R40] ;  /* 0x000000002828783b */ /* 0x000fe20000000200 */
[----:B------:R-:W-:Y:S01]  /*1ec0*/  ISETP.NE.AND P2, PT, R107, 0x2, PT ;  /* 0x000000026b00780c */ /* 0x000fe20003f45270 */
[C---:B------:R-:W-:Y:S01]  /*1ed0*/  IMAD.IADD R25, R75.reuse, 0x1, R112 ;  /* 0x000000014b197824 */ /* 0x040fe200078e0270 */
[----:B------:R-:W-:Y:S01]  /*1ee0*/  ISETP.NE.AND P3, PT, R114, 0x2, PT ;  /* 0x000000027200780c */ /* 0x000fe20003f65270 */
[----:B------:R-:W-:Y:S01]  /*1ef0*/  IMAD.IADD R24, R75, 0x1, R113 ;  /* 0x000000014b187824 */ /* 0x000fe200078e0271 */
[----:B------:R-:W-:Y:S01]  /*1f00*/  LOP3.LUT R27, R115, 0x2, RZ, 0xc0, !PT ;  /* 0x00000002731b7812 */ /* 0x000fe200078ec0ff */
[C---:B----4-:R-:W-:Y:S01]  /*1f10*/  HMMA.16816.F16 R12, R20.reuse, R28, R12 ;  /* 0x0000001c140c723c */ /* 0x050fe2000000080c */
[----:B-1----:R-:W1:Y:S03]  /*1f20*/  LDSM.16.M88.4 R44, [R56] ;  /* 0x00000000382c783b */ /* 0x002e660000000200 */
[----:B------:R-:W-:Y:S01]  /*1f30*/  LOP3.LUT R26, R116, 0x2, RZ, 0xc0, !PT ;  /* 0x00000002741a7812 */ /* 0x000fe200078ec0ff */
[----:B------:R-:W-:Y:S01]  /*1f40*/  IMAD.MOV.U32 R125, RZ, RZ, R19 ;  /* 0x000000ffff7d7224 */ /* 0x000fe200078e0013 */
[----:B------:R-:W-:Y:S01]  /*1f50*/  SHF.R.U32.HI R27, RZ, 0x1, R27 ;  /* 0x00000001ff1b7819 */ /* 0x000fe2000001161b */
[----:B------:R-:W1:Y:S01]  /*1f60*/  LDSM.16.M88.4 R48, [R56+0xc00] ;  /* 0x000c00003830783b */ /* 0x000e620000000200 */
[C---:B------:R-:W-:Y:S02]  /*1f70*/  HMMA.16816.F16 R10, R20.reuse, R30, R10 ;  /* 0x0000001e140a723c */ /* 0x040fe4000000080a */
[----:B------:R-:W-:Y:S02]  /*1f80*/  ISETP.NE.U32.AND P5, PT, R27, RZ, PT ;  /* 0x000000ff1b00720c */ /* 0x000fe40003fa5070 */
[----:B------:R-:W-:Y:S01]  /*1f90*/  SHF.R.U32.HI R26, RZ, 0x1, R26 ;  /* 0x00000001ff1a7819 */ /* 0x000fe2000001161a */
[----:B------:R-:W2:Y:S01]  /*1fa0*/  LDSM.16.M88.4 R52, [R56+0x1800] ;  /* 0x001800003834783b */ /* 0x000ea20000000200 */
[----:B------:R-:W-:Y:S01]  /*1fb0*/  @P0 IMAD.MOV.U32 R27, RZ, RZ, R106 ;  /* 0x000000ffff1b0224 */ /* 0x000fe200078e006a */
[----:B------:R-:W-:Y:S01]  /*1fc0*/  @P2 IADD3 R19, R19, 0x80, RZ ;  /* 0x0000008013132810 */ /* 0x000fe20007ffe0ff */
[C---:B------:R-:W-:Y:S02]  /*1fd0*/  HMMA.16816.F16 R8, R20.reuse, R32, R8 ;  /* 0x000000201408723c */ /* 0x040fe40000000808 */
[----:B------:R-:W-:Y:S01]  /*1fe0*/  ISETP.NE.U32.AND P4, PT, R26, RZ, PT ;  /* 0x000000ff1a00720c */ /* 0x000fe20003f85070 */
[----:B------:R-:W2:Y:S01]  /*1ff0*/  LDSM.16.M88.4 R56, [R56+0x2400] ;  /* 0x002400003838783b */ /* 0x000ea20000000200 */
[----:B------:R-:W-:Y:S01]  /*2000*/  @P0 IMAD.MOV.U32 R26, RZ, RZ, R103 ;  /* 0x000000ffff1a0224 */ /* 0x000fe200078e0067 */
[----:B------:R-:W-:Y:S01]  /*2010*/  @!P2 IADD3 R19, R125, -0x100, RZ ;  /* 0xffffff007d13a810 */ /* 0x000fe20007ffe0ff */
[----:B------:R-:W-:Y:S01]  /*2020*/  IMAD.MOV.U32 R122, RZ, RZ, R18 ;  /* 0x000000ffff7a7224 */ /* 0x000fe200078e0012 */
[----:B------:R-:W-:Y:S01]  /*2030*/  @P2 IADD3 R18, R18, 0x80, RZ ;  /* 0x0000008012122810 */ /* 0x000fe20007ffe0ff */
[C---:B------:R-:W-:Y:S01]  /*2040*/  HMMA.16816.F16 R6, R20.reuse, R34, R6 ;  /* 0x000000221406723c */ /* 0x040fe20000000806 */
[----:B------:R-:W-:Y:S01]  /*2050*/  @!PT LDS RZ, [RZ] ;  /* 0x00000000fffff984 */ /* 0x000fe20000000800 */
[----:B------:R-:W-:Y:S01]  /*2060*/  @!PT LDS RZ, [RZ] ;  /* 0x00000000fffff984 */ /* 0x000fe20000000800 */
[----:B------:R-:W-:Y:S01]  /*2070*/  @!PT LDS RZ, [RZ] ;  /* 0x00000000fffff984 */ /* 0x000fe20000000800 */
[----:B------:R3:W-:Y:S03]  /*2080*/  @P1 LDGSTS.E.BYPASS.LTC128B.128 [R25], [R104.64] ;  /* 0x0000000068191fae */ /* 0x0007e6000b901d46 */
[----:B------:R-:W-:Y:S01]  /*2090*/  IADD3 R28, P1, R104, R101, RZ ;  /* 0x00000065681c7210 */ /* 0x000fe20007f3e0ff */
[----:B------:R-:W-:Y:S01]  /*20a0*/  IMAD.MOV.U32 R119, RZ, RZ, R112 ;  /* 0x000000ffff777224 */ /* 0x000fe200078e0070 */
[----:B------:R-:W-:Y:S01]  /*20b0*/  @!P2 IADD3 R18, R122, -0x100, RZ ;  /* 0xffffff007a12a810 */ /* 0x000fe20007ffe0ff */
[----:B------:R4:W-:Y:S01]  /*20c0*/  @P0 LDGSTS.E.BYPASS.LTC128B.128 [R24+0x3000], [R26.64] ;  /* 0x030000001a180fae */ /* 0x0009e2000b901d46 */
[C---:B------:R-:W-:Y:S04]  /*20d0*/  HMMA.16816.F16 R4, R20.reuse, R36, R4 ;  /* 0x000000241404723c */ /* 0x040fe80000000804 */
[----:B------:R-:W-:Y:S01]  /*20e0*/  IMAD.X R29, R105, 0x1, R102, P1 ;  /* 0x00000001691d7824 */ /* 0x000fe200008e0666 */
[----:B------:R-:W-:Y:S01]  /*20f0*/  @P2 IADD3 R107, R107, 0x1, RZ ;  /* 0x000000016b6b2810 */ /* 0x000fe20007ffe0ff */
[----:B------:R-:W-:Y:S01]  /*2100*/  @!P2 IMAD.MOV.U32 R107, RZ, RZ, RZ ;  /* 0x000000ffff6ba224 */ /* 0x000fe200078e00ff */
[----:B------:R-:W-:Y:S01]  /*2110*/  ISETP.GT.AND P2, PT, R117, -0x1, PT ;  /* 0xffffffff7500780c */ /* 0x000fe20003f44270 */
[----:B------:R-:W-:Y:S04]  /*2120*/  HMMA.16816.F16 R2, R20, R38, R2 ;  /* 0x000000261402723c */ /* 0x000fe80000000802 */
[----:B------:R-:W-:Y:S01]  /*2130*/  IMAD.IADD R36, R61, 0x1, R18 ;  /* 0x000000013d247824 */ /* 0x000fe200078e0212 */
[----:B------:R-:W-:Y:S01]  /*2140*/  @P3 IADD3 R114, R114, 0x1, RZ ;  /* 0x0000000172723810 */ /* 0x000fe20007ffe0ff */
[----:B------:R-:W-:-:S02]  /*2150*/  IMAD.MOV.U32 R123, RZ, RZ, R113 ;  /* 0x000000ffff7b7224 */ /* 0x000fc400078e0071 */
[C---:B-1----:R-:W-:Y:S01]  /*2160*/  HMMA.16816.F16 R16, R40.reuse, R44, R16 ;  /* 0x0000002c2810723c */ /* 0x042fe20000000810 */
[----:B------:R-:W-:Y:S03]  /*2170*/  @!P3 IMAD.MOV.U32 R114, RZ, RZ, RZ ;  /* 0x000000ffff72b224 */ /* 0x000fe600078e00ff */
[----:B---3--:R-:W-:Y:S01]  /*2180*/  IMAD.IADD R25, R73, 0x1, R112 ;  /* 0x0000000149197824 */ /* 0x008fe200078e0270 */
[----:B------:R-:W-:Y:S01]  /*2190*/  @P3 IADD3 R112, R112, 0x80, RZ ;  /* 0x0000008070703810 */ /* 0x000fe20007ffe0ff */
[----:B------:R-:W-:Y:S01]  /*21a0*/  IMAD.IADD R20, R62, 0x1, R19 ;  /* 0x000000013e147824 */ /* 0x000fe200078e0213 */
[----:B------:R-:W-:Y:S01]  /*21b0*/  @!P3 IADD3 R112, R119, -0x100, RZ ;  /* 0xffffff007770b810 */ /* 0x000fe20007ffe0ff */
[C---:B------:R-:W-:Y:S01]  /*21c0*/  HMMA.16816.F16 R14, R40.reuse, R46, R14 ;  /* 0x0000002e280e723c */ /* 0x040fe2000000080e */
[----:B------:R1:W-:Y:S03]  /*21d0*/  @P5 LDGSTS.E.BYPASS.LTC128B.128 [R25], [R28.64] ;  /* 0x000000001c195fae */ /* 0x0003e6000b901d46 */
[----:B----4-:R-:W-:Y:S01]  /*21e0*/  IADD3 R26, P0, R103, R99, RZ ;  /* 0x00000063671a7210 */ /* 0x010fe20007f1e0ff */
[----:B------:R-:W-:Y:S01]  /*21f0*/  IMAD.IADD R24, R73, 0x1, R113 ;  /* 0x0000000149187824 */ /* 0x000fe200078e0271 */
[----:B------:R-:W-:Y:S02]  /*2200*/  IADD3 R119, R117, -0x1, RZ ;  /* 0xffffffff75777810 */ /* 0x000fe40007ffe0ff */
[C---:B------:R-:W-:Y:S04]  /*2210*/  HMMA.16816.F16 R12, R40.reuse, R48, R12 ;  /* 0x00000030280c723c */ /* 0x040fe8000000080c */
[----:B------:R-:W-:Y:S01]  /*2220*/  IMAD.X R27, R106, 0x1, R100, P0 ;  /* 0x000000016a1b7824 */ /* 0x000fe200000e0664 */
[----:B------:R-:W-:Y:S01]  /*2230*/  ISETP.NE.AND P0, PT, R119, RZ, PT ;  /* 0x000000ff7700720c */ /* 0x000fe20003f05270 */
[----:B------:R-:W-:Y:S01]  /*2240*/  IMAD.MOV.U32 R117, RZ, RZ, R119 ;  /* 0x000000ffff757224 */ /* 0x000fe200078e0077 */
[----:B------:R-:W-:Y:S01]  /*2250*/  IADD3 R104, P1, R104, 0x40, RZ ;  /* 0x0000004068687810 */ /* 0x000fe20007f3e0ff */
[C---:B------:R-:W-:Y:S01]  /*2260*/  HMMA.16816.F16 R10, R40.reuse, R50, R10 ;  /* 0x00000032280a723c */ /* 0x040fe2000000080a */
[----:B------:R1:W-:Y:S03]  /*2270*/  @P4 LDGSTS.E.BYPASS.LTC128B.128 [R24+0x3000], [R26.64] ;  /* 0x030000001a184fae */ /* 0x0003e6000b901d46 */
[----:B------:R-:W-:Y:S01]  /*2280*/  SEL R115, R115, RZ, P0 ;  /* 0x000000ff73737207 */ /* 0x000fe20000000000 */
[----:B------:R-:W-:Y:S01]  /*2290*/  IMAD.X R105, RZ, RZ, R105, P1 ;  /* 0x000000ffff697224 */ /* 0x000fe200008e0669 */
[----:B------:R-:W-:Y:S01]  /*22a0*/  SEL R116, R116, RZ, P0 ;  /* 0x000000ff74747207 */ /* 0x000fe20000000000 */
[----:B------:R-:W0:Y:S01]  /*22b0*/  LDGDEPBAR ;  /* 0x00000000000079af */ /* 0x000e220000000000 */
[C---:B--2---:R-:W-:Y:S04]  /*22c0*/  HMMA.16816.F16 R8, R40.reuse, R52, R8 ;  /* 0x000000342808723c */ /* 0x044fe80000000808 */
[----:B------:R-:W-:Y:S02]  /*22d0*/  IADD3 R103, P0, R103, 0x40, RZ ;  /* 0x0000004067677810 */ /* 0x000fe40007f1e0ff */
[----:B------:R-:W-:Y:S02]  /*22e0*/  @P3 IADD3 R113, R113, 0x80, RZ ;  /* 0x0000008071713810 */ /* 0x000fe40007ffe0ff */
[C---:B------:R-:W-:Y:S04]  /*22f0*/  HMMA.16816.F16 R6, R40.reuse, R54, R6 ;  /* 0x000000362806723c */ /* 0x040fe80000000806 */
[----:B------:R-:W-:Y:S01]  /*2300*/  @!P3 IADD3 R113, R123, -0x100, RZ ;  /* 0xffffff007b71b810 */ /* 0x000fe20007ffe0ff */
[----:B------:R-:W-:Y:S03]  /*2310*/  IMAD.X R106, RZ, RZ, R106, P0 ;  /* 0x000000ffff6a7224 */ /* 0x000fe600000e066a */
[C---:B------:R-:W-:Y:S01]  /*2320*/  HMMA.16816.F16 R4, R40.reuse, R56, R4 ;  /* 0x000000382804723c */ /* 0x040fe20000000804 */
[----:B------:R-:W-:Y:S04]  /*2330*/  DEPBAR.LE SB0, 0x1 ;  /* 0x000080400000791a */ /* 0x000fe80000000000 */
[----:B------:R-:W-:Y:S03]  /*2340*/  BAR.SYNC.DEFER_BLOCKING 0x0 ;  /* 0x0000000000007b1d */ /* 0x000fe60000010000 */
[----:B------:R-:W-:Y:S03]  /*2350*/  HMMA.16816.F16 R2, R40, R58, R2 ;  /* 0x0000003a2802723c */ /* 0x000fe60000000802 */
[----:B------:R-:W2:Y:S06]  /*2360*/  LDSM.16.M88.4 R20, [R20] ;  /* 0x000000001414783b */ /* 0x000eac0000000200 */
[----:B-1----:R1:W2:Y:S06]  /*2370*/  LDSM.16.M88.4 R24, [R36] ;  /* 0x000000002418783b */ /* 0x0022ac0000000200 */
[----:B------:R1:W2:Y:S06]  /*2380*/  LDSM.16.M88.4 R28, [R36+0xc00] ;  /* 0x000c0000241c783b */ /* 0x0002ac0000000200 */
[----:B------:R1:W2:Y:S06]  /*2390*/  LDSM.16.M88.4 R32, [R36+0x1800] ;  /* 0x001800002420783b */ /* 0x0002ac0000000200 */
[----:B------:R-:W2:Y:S01]  /*23a0*/  LDSM.16.M88.4 R36, [R36+0x2400] ;  /* 0x002400002424783b */ /* 0x000ea20000000200 */
[----:B------:R-:W-:-:S05]  /*23b0*/  @P2 BRA `(.L_x_62) ;  /* 0xfffffa8000002947 */ /* 0x000fca000383ffff */
.L_x_61:
[----:B------:R-:W-:Y:S01]  /*23c0*/  SHF.R.S32.HI R19, RZ, 0x1f, R97 ;  /* 0x0000001fff137819 */ /* 0x000fe20000011461 */
[----:B------:R-:W0:Y:S01]  /*23d0*/  LDGDEPBAR ;  /* 0x00000000000079af */ /* 0x000e220000000000 */
[----:B------:R-:W-:Y:S01]  /*23e0*/  IMAD R98, R98, 0x80, R77 ;  /* 0x0000008062627824 */ /* 0x000fe200078e024d */
[C---:B------:R-:W-:Y:S01]  /*23f0*/  SHF.L.U64.HI R18, R108.reuse, 0x4, R109 ;  /* 0x000000046c127819 */ /* 0x040fe2000001026d */
[----:B--23--:R-:W-:Y:S01]  /*2400*/  IMAD.MOV.U32 R24, RZ, RZ, R88 ;  /* 0x000000ffff187224 */ /* 0x00cfe200078e0058 */
[----:B------:R-:W0:Y:S01]  /*2410*/  LDGDEPBAR ;  /* 0x00000000000079af */ /* 0x000e220000000000 */
[----:B------:R-:W-:Y:S01]  /*2420*/  LEA.HI R19, R19, R97, RZ, 0x5 ;  /* 0x0000006113137211 */ /* 0x000fe200078f28ff */
[-C--:B------:R-:W-:Y:S01]  /*2430*/  IMAD R20, R109, R98.reuse, RZ ;  /* 0x000000626d147224 */ /* 0x080fe200078e02ff */
[----:B------:R-:W-:Y:S01]  /*2440*/  SHF.R.S32.HI R21, RZ, 0x1f, R98 ;  /* 0x0000001fff157819 */ /* 0x000fe20000011462 */
[----:B------:R-:W-:Y:S01]  /*2450*/  IMAD.MOV.U32 R25, RZ, RZ, R89 ;  /* 0x000000ffff197224 */ /* 0x000fe200078e0059 */
[----:B------:R-:W-:Y:S01]  /*2460*/  LOP3.LUT R19, R19, 0xffffffe0, RZ, 0xc0, !PT ;  /* 0xffffffe013137812 */ /* 0x000fe200078ec0ff */
[----:B------:R-:W-:Y:S01]  /*2470*/  IMAD.SHL.U32 R0, R108, 0x10, RZ ;  /* 0x000000106c007824 */ /* 0x000fe200078e00ff */
[----:B------:R-:W-:Y:S01]  /*2480*/  ISETP.GE.AND P5, PT, R98, R83, PT ;  /* 0x000000536200720c */ /* 0x000fe20003fa6270 */
[----:B------:R-:W-:Y:S01]  /*2490*/  IMAD R20, R108, R21, R20 ;  /* 0x000000156c147224 */ /* 0x000fe200078e0214 */
[----:B------:R-:W-:Y:S01]  /*24a0*/  IADD3 R22, R98, 0x8, RZ ;  /* 0x0000000862167810 */ /* 0x000fe20007ffe0ff */
[----:B------:R-:W-:Y:S01]  /*24b0*/  IMAD.IADD R19, R97, 0x1, -R19 ;  /* 0x0000000161137824 */ /* 0x000fe200078e0a13 */
[----:B------:R-:W-:Y:S01]  /*24c0*/  SEL R21, RZ, 0x10, P5 ;  /* 0x00000010ff157807 */ /* 0x000fe20002800000 */
[----:B------:R-:W-:Y:S01]  /*24d0*/  IMAD.WIDE.U32 R24, R108, R98, R24 ;  /* 0x000000626c187225 */ /* 0x000fe200078e0018 */
[----:B------:R-:W-:-:S02]  /*24e0*/  IADD3 R23, R98, 0x10, RZ ;  /* 0x0000001062177810 */ /* 0x000fc40007ffe0ff */
[----:B------:R-:W-:Y:S01]  /*24f0*/  ISETP.NE.AND P0, PT, R19, RZ, PT ;  /* 0x000000ff1300720c */ /* 0x000fe20003f05270 */
[----:B------:R-:W-:Y:S01]  /*2500*/  IMAD.IADD R20, R25, 0x1, R20 ;  /* 0x0000000119147824 */ /* 0x000fe200078e0214 */
[----:B------:R-:W-:Y:S01]  /*2510*/  LEA R26, P2, R24, R110, 0x1 ;  /* 0x0000006e181a7211 */ /* 0x000fe200078408ff */
[----:B------:R-:W-:Y:S01]  /*2520*/  IMAD R119, R64, 0x20, R96 ;  /* 0x0000002040777824 */ /* 0x000fe200078e0260 */
[----:B------:R-:W-:Y:S01]  /*2530*/  SEL R19, R19, 0x20, P0 ;  /* 0x0000002013137807 */ /* 0x000fe20000000000 */
[----:B------:R-:W-:Y:S01]  /*2540*/  IMAD.MOV.U32 R49, RZ, RZ, RZ ;  /* 0x000000ffff317224 */ /* 0x000fe200078e00ff */
[----:B------:R-:W-:Y:S01]  /*2550*/  LEA.HI.X R27, R24, R111, R20, 0x1, P2 ;  /* 0x0000006f181b7211 */ /* 0x000fe200010f0c14 */
[----:B------:R-:W-:Y:S01]  /*2560*/  IMAD.SHL.U32 R20, R76, 0x10, RZ ;  /* 0x000000104c147824 */ /* 0x000fe200078e00ff */
[----:B------:R-:W-:Y:S01]  /*2570*/  IMNMX R97, R97, R19, PT ;  /* 0x0000001361617217 */ /* 0x000fe20003800200 */
[----:B------:R-:W-:-:S04]  /*2580*/  DEPBAR.LE SB0, 0x0 ;  /* 0x000080000000791a */ /* 0x000fc80000000000 */
[----:B------:R-:W-:Y:S01]  /*2590*/  WARPSYNC 0xffffffff ;  /* 0xffffffff00007948 */ /* 0x000fe20003800000 */
[----:B------:R-:W-:Y:S01]  /*25a0*/  BAR.SYNC.DEFER_BLOCKING 0x0 ;  /* 0x0000000000007b1d */ /* 0x000fe20000010000 */
[----:B------:R-:W-:Y:S01]  /*25b0*/  ISETP.GE.AND P0, PT, R88, R97, PT ;  /* 0x000000615800720c */ /* 0x000fe20003f06270 */
[----:B------:R-:W-:Y:S01]  /*25c0*/  IMAD.IADD R119, R81, 0x1, R119 ;  /* 0x0000000151777824 */ /* 0x000fe200078e0277 */
[----:B------:R-:W-:Y:S01]  /*25d0*/  IADD3 R24, P2, R26, R0, RZ ;  /* 0x000000001a187210 */ /* 0x000fe20007f5e0ff */
[----:B------:R-:W-:Y:S01]  /*25e0*/  IMAD.MOV.U32 R51, RZ, RZ, RZ ;  /* 0x000000ffff337224 */ /* 0x000fe200078e00ff */
[----:B------:R-:W-:Y:S02]  /*25f0*/  SEL R21, R21, RZ, !P0 ;  /* 0x000000ff15157207 */ /* 0x000fe40004000000 */
[----:B------:R-:W-:Y:S01]  /*2600*/  ISETP.GE.AND P0, PT, R22, R83, PT ;  /* 0x000000531600720c */ /* 0x000fe20003f06270 */
[----:B------:R-:W-:Y:S01]  /*2610*/  IMAD.X R25, R27, 0x1, R18, P2 ;  /* 0x000000011b197824 */ /* 0x000fe200010e0612 */
[----:B------:R-:W-:-:S02]  /*2620*/  ISETP.NE.U32.AND P3, PT, R21, RZ, PT ;  /* 0x000000ff1500720c */ /* 0x000fc40003f65070 */
[----:B------:R-:W-:Y:S02]  /*2630*/  ISETP.LT.AND P6, PT, R88, R97, !P0 ;  /* 0x000000615800720c */ /* 0x000fe400047c1270 */
[----:B------:R-:W-:Y:S02]  /*2640*/  IADD3 R98, R98, 0x18, RZ ;  /* 0x0000001862627810 */ /* 0x000fe40007ffe0ff */
[-C--:B------:R-:W-:Y:S02]  /*2650*/  ISETP.GE.AND P1, PT, R23, R83.reuse, PT ;  /* 0x000000531700720c */ /* 0x080fe40003f26270 */
[----:B------:R-:W-:Y:S02]  /*2660*/  ISETP.GE.AND P2, PT, R98, R83, PT ;  /* 0x000000536200720c */ /* 0x000fe40003f46270 */
[----:B------:R-:W-:Y:S02]  /*2670*/  ISETP.LT.AND P4, PT, R88, R97, !P1 ;  /* 0x000000615800720c */ /* 0x000fe40004f81270 */
[----:B------:R-:W-:Y:S01]  /*2680*/  SHF.R.S32.HI R122, RZ, 0x1f, R118 ;  /* 0x0000001fff7a7819 */ /* 0x000fe20000011476 */
[----:B------:R-:W-:Y:S01]  /*2690*/  @!PT LDS RZ, [RZ] ;  /* 0x00000000fffff984 */ /* 0x000fe20000000800 */
[----:B------:R-:W-:Y:S01]  /*26a0*/  @!PT LDS RZ, [RZ] ;  /* 0x00000000fffff984 */ /* 0x000fe20000000800 */
[----:B------:R-:W-:Y:S01]  /*26b0*/  @!PT LDS RZ, [RZ] ;  /* 0x00000000fffff984 */ /* 0x000fe20000000800 */
[----:B------:R2:W-:Y:S01]  /*26c0*/  LDGSTS.E.BYPASS.LTC128B.128 [R74+0x3000], [R26.64], P3 ;  /* 0x030000001a4a7fae */ /* 0x0005e20009901d46 */
[----:B------:R-:W-:-:S03]  /*26d0*/  IADD3 R22, P3, R24, R0, RZ ;  /* 0x0000000018167210 */ /* 0x000fc60007f7e0ff */
[----:B------:R3:W-:Y:S01]  /*26e0*/  LDGSTS.E.BYPASS.LTC128B.128 [R20+0x3000], [R24.64], P6 ;  /* 0x0300000018147fae */ /* 0x0007e2000b101d46 */
[----:B------:R-:W-:Y:S01]  /*26f0*/  ISETP.LT.AND P6, PT, R88, R97, !P2 ;  /* 0x000000615800720c */ /* 0x000fe200057c1270 */
[----:B------:R-:W-:Y:S01]  /*2700*/  IMAD.X R23, R25, 0x1, R18, P3 ;  /* 0x0000000119177824 */ /* 0x000fe200018e0612 */
[----:B----4-:R-:W-:-:S04]  /*2710*/  IADD3 R28, P3, R22, R0, RZ ;  /* 0x00000000161c7210 */ /* 0x010fc80007f7e0ff */
[----:B------:R4:W-:Y:S01]  /*2720*/  LDGSTS.E.BYPASS.LTC128B.128 [R74+0x3c00], [R22.64], P4 ;  /* 0x03c00000164a7fae */ /* 0x0009e2000a101d46 */
[----:B------:R-:W-:Y:S01]  /*2730*/  IMAD.X R29, R23, 0x1, R18, P3 ;  /* 0x00000001171d7824 */ /* 0x000fe200018e0612 */
[----:B------:R-:W-:-:S04]  /*2740*/  IADD3 R21, P4, R119, 0x8, RZ ;  /* 0x0000000877157810 */ /* 0x000fc80007f9e0ff */
[-C--:B------:R-:W-:Y:S01]  /*2750*/  ISETP.GE.U32.AND P3, PT, R21, R118.reuse, PT ;  /* 0x000000761500720c */ /* 0x080fe20003f66070 */
[----:B------:R1:W-:Y:S01]  /*2760*/  LDGSTS.E.BYPASS.LTC128B.128 [R20+0x3c00], [R28.64], P6 ;  /* 0x03c000001c147fae */ /* 0x0003e2000b101d46 */
[----:B------:R-:W-:-:S03]  /*2770*/  ISETP.GE.AND P6, PT, R119, R118, PT ;  /* 0x000000767700720c */ /* 0x000fc60003fc6270 */
[----:B------:R-:W0:Y:S01]  /*2780*/  LDGDEPBAR ;  /* 0x00000000000079af */ /* 0x000e220000000000 */
[----:B--2---:R-:W-:-:S05]  /*2790*/  IMAD.WIDE R26, R19, 0x2, R26 ;  /* 0x00000002131a7825 */ /* 0x004fca00078e021a */
[----:B------:R2:W-:Y:S01]  /*27a0*/  LDGSTS.E.BYPASS.LTC128B.128 [R74+0x3080], [R26.64], !P5 ;  /* 0x030800001a4a7fae */ /* 0x0005e2000e901d46 */
[----:B----4-:R-:W-:Y:S01]  /*27b0*/  IMAD.WIDE R22, R19, 0x2, R24 ;  /* 0x0000000213167825 */ /* 0x010fe200078e0218 */
[----:B------:R-:W-:-:S04]  /*27c0*/  SHF.R.S32.HI R19, RZ, 0x1f, R119 ;  /* 0x0000001fff137819 */ /* 0x000fc80000011477 */
[----:B------:R4:W-:Y:S01]  /*27d0*/  LDGSTS.E.BYPASS.LTC128B.128 [R20+0x3080], [R22.64], !P0 ;  /* 0x0308000016147fae */ /* 0x0009e2000c101d46 */
[----:B------:R-:W-:-:S05]  /*27e0*/  IMAD.X R21, RZ, RZ, R19, P4 ;  /* 0x000000ffff157224 */ /* 0x000fca00020e0613 */
[----:B------:R-:W-:Y:S02]  /*27f0*/  ISETP.GE.AND.EX P3, PT, R21, R122, PT, P3 ;  /* 0x0000007a1500720c */ /* 0x000fe40003f66330 */
[----:B--2---:R-:W-:-:S04]  /*2800*/  IADD3 R26, P5, R22, R0, RZ ;  /* 0x00000000161a7210 */ /* 0x004fc80007fbe0ff */
[----:B---3--:R-:W-:Y:S01]  /*2810*/  IADD3 R24, P4, R26, R0, RZ ;  /* 0x000000001a187210 */ /* 0x008fe20007f9e0ff */
[----:B------:R-:W-:Y:S01]  /*2820*/  IMAD.X R27, R23, 0x1, R18, P5 ;  /* 0x00000001171b7824 */ /* 0x000fe200028e0612 */
[----:B------:R-:W-:-:S03]  /*2830*/  IADD3 R0, P0, R119, 0x10, RZ ;  /* 0x0000001077007810 */ /* 0x000fc60007f1e0ff */
[----:B------:R-:W-:Y:S01]  /*2840*/  IMAD.X R25, R27, 0x1, R18, P4 ;  /* 0x000000011b197824 */ /* 0x000fe200020e0612 */
[----:B------:R2:W-:Y:S01]  /*2850*/  LDGSTS.E.BYPASS.LTC128B.128 [R74+0x3c80], [R26.64], !P1 ;  /* 0x03c800001a4a7fae */ /* 0x0005e2000c901d46 */
[----:B----4-:R-:W-:-:S03]  /*2860*/  IMAD.WIDE R22, R119, 0x2, R120 ;  /* 0x0000000277167825 */ /* 0x010fc600078e0278 */
[----:B------:R2:W-:Y:S01]  /*2870*/  LDGSTS.E.BYPASS.LTC128B.128 [R20+0x3c80], [R24.64], !P2 ;  /* 0x03c8000018147fae */ /* 0x0005e2000d101d46 */
[----:B------:R-:W-:Y:S01]  /*2880*/  ISETP.GE.U32.AND P2, PT, R0, R118, PT ;  /* 0x000000760000720c */ /* 0x000fe20003f46070 */
[----:B------:R-:W-:Y:S02]  /*2890*/  IMAD.X R0, RZ, RZ, R19, P0 ;  /* 0x000000ffff007224 */ /* 0x000fe400000e0613 */
[----:B------:R-:W0:Y:S03]  /*28a0*/  LDGDEPBAR ;  /* 0x00000000000079af */ /* 0x000e260000000000 */
[----:B------:R-:W-:Y:S01]  /*28b0*/  ISETP.GE.AND.EX P2, PT, R0, R122, PT, P2 ;  /* 0x0000007a0000720c */ /* 0x000fe20003f46320 */
[----:B------:R-:W-:Y:S01]  /*28c0*/  IMAD.MOV.U32 R0, RZ, RZ, RZ ;  /* 0x000000ffff007224 */ /* 0x000fe200078e00ff */
[----:B------:R3:W4:Y:S04]  /*28d0*/  @!P6 LDG.E.LTC128B R49, [R22.64] ;  /* 0x000000061631e981 */ /* 0x000728000c1e1920 */
[----:B------:R3:W4:Y:S01]  /*28e0*/  @!P3 LDG.E.LTC128B R51, [R22.64+0x10] ;  /* 0x000010061633b981 */ /* 0x000722000c1e1920 */
[----:B------:R-:W-:Y:S01]  /*28f0*/  IADD3 R18, P1, R119, 0x18, RZ ;  /* 0x0000001877127810 */ /* 0x000fe20007f3e0ff */
[----:B------:R-:W-:-:S03]  /*2900*/  IMAD.MOV.U32 R125, RZ, RZ, RZ ;  /* 0x000000ffff7d7224 */ /* 0x000fc600078e00ff */
[----:B------:R-:W-:Y:S01]  /*2910*/  ISETP.GE.U32.AND P0, PT, R18, R118, PT ;  /* 0x000000761200720c */ /* 0x000fe20003f06070 */
[----:B------:R-:W-:Y:S01]  /*2920*/  IMAD.X R19, RZ, RZ, R19, P1 ;  /* 0x000000ffff137224 */ /* 0x000fe200008e0613 */
[----:B------:R3:W4:Y:S04]  /*2930*/  @!P2 LDG.E.LTC128B R0, [R22.64+0x20] ;  /* 0x000020061600a981 */ /* 0x000728000c1e1920 */
[----:B------:R-:W-:Y:S01]  /*2940*/  ISETP.GE.AND.EX P0, PT, R19, R122, PT, P0 ;  /* 0x0000007a1300720c */ /* 0x000fe20003f06300 */
[----:B------:R-:W-:-:S12]  /*2950*/  DEPBAR.LE SB0, 0x1 ;  /* 0x000080400000791a */ /* 0x000fd80000000000 */
[----:B------:R3:W4:Y:S04]  /*2960*/  @!P0 LDG.E.LTC128B R125, [R22.64+0x30] ;  /* 0x00003006167d8981 */ /* 0x000728000c1e1920 */
[----:B------:R-:W-:Y:S06]  /*2970*/  BAR.SYNC.DEFER_BLOCKING 0x0 ;  /* 0x0000000000007b1d */ /* 0x000fec0000010000 */
[----:B------:R-:W4:Y:S04]  /*2980*/  LDSM.16.M88.4 R44, [R93] ;  /* 0x000000005d2c783b */ /* 0x000f280000000200 */
[----:B-1----:R-:W1:Y:S04]  /*2990*/  LDSM.16.M88.4 R40, [R93+0xc00] ;  /* 0x000c00005d28783b */ /* 0x002e680000000200 */
[----:B------:R-:W1:Y:S04]  /*29a0*/  LDSM.16.M88.4 R36, [R93+0x1800] ;  /* 0x001800005d24783b */ /* 0x000e680000000200 */
[----:B------:R-:W1:Y:S04]  /*29b0*/  LDSM.16.M88.4 R32, [R93+0x2400] ;  /* 0x002400005d20783b */ /* 0x000e680000000200 */
[----:B------:R-:W1:Y:S04]  /*29c0*/  LDSM.16.M88.4 R28, [R93+0x3000] ;  /* 0x003000005d1c783b */ /* 0x000e680000000200 */
[----:B--2---:R-:W2:Y:S04]  /*29d0*/  LDSM.16.M88.4 R24, [R93+0x3c00] ;  /* 0x003c00005d18783b */ /* 0x004ea80000000200 */
[----:B---3--:R-:W3:Y:S04]  /*29e0*/  LDSM.16.M88.4 R20, [R93+0x4800] ;  /* 0x004800005d14783b */ /* 0x008ee80000000200 */
[----:B------:R-:W0:Y:S01]  /*29f0*/  LDGDEPBAR ;  /* 0x00000000000079af */ /* 0x000e220000000000 */
[----:B------:R-:W-:-:S04]  /*2a00*/  IADD3 R119, R119, 0x20, RZ ;  /* 0x0000002077777810 */ /* 0x000fc80007ffe0ff */
[----:B------:R-:W-:Y:S01]  /*2a10*/  SHF.R.S32.HI R123, RZ, 0x1f, R119 ;  /* 0x0000001fff7b7819 */ /* 0x000fe20000011477 */
[----:B------:R-:W-:Y:S01]  /*2a20*/  CS2R R126, SRZ ;  /* 0x00000000007e7805 */ /* 0x000fe2000001ff00 */
[C-C-:B----45:R-:W-:Y:S02]  /*2a30*/  HFMA2 R48, R92.reuse.H0_H0, R16, R49.reuse ;  /* 0x000000105c307231 */ /* 0x170fe40000000831 */
[C---:B------:R-:W-:Y:S02]  /*2a40*/  HFMA2 R49, R92.reuse.H0_H0, R17, R49 ;  /* 0x000000115c317231 */ /* 0x040fe40000000831 */
[----:B------:R-:W4:Y:S01]  /*2a50*/  LDSM.16.M88.4 R16, [R93+0x5400] ;  /* 0x005400005d10783b */ /* 0x000f220000000200 */
[C-C-:B------:R-:W-:Y:S02]  /*2a60*/  HFMA2 R50, R92.reuse.H0_H0, R14, R51.reuse ;  /* 0x0000000e5c327231 */ /* 0x140fe40000000833 */
[----:B------:R-:W-:Y:S02]  /*2a70*/  HFMA2 R51, R92.H0_H0, R15, R51 ;  /* 0x0000000f5c337231 */ /* 0x000fe40000000833 */
[----:B------:R-:W-:-:S02]  /*2a80*/  HMNMX2.NAN R48, R48, c[0x0] [0x1bc].H0_H0, !PT ;  /* 0x20006f0030307a40 */ /* 0x000fc40007820000 */
[----:B------:R-:W-:Y:S02]  /*2a90*/  HMNMX2.NAN R49, R49, c[0x0] [0x1bc].H0_H0, !PT ;  /* 0x20006f0031317a40 */ /* 0x000fe40007820000 */
[----:B------:R-:W-:Y:S02]  /*2aa0*/  HMNMX2.NAN R50, R50, c[0x0] [0x1bc].H0_H0, !PT ;  /* 0x20006f0032327a40 */ /* 0x000fe40007820000 */
[----:B------:R-:W-:Y:S01]  /*2ab0*/  HMNMX2.NAN R51, R51, c[0x0] [0x1bc].H0_H0, !PT ;  /* 0x20006f0033337a40 */ /* 0x000fe20007820000 */
[----:B------:R-:W-:-:S04]  /*2ac0*/  IADD3 R14, P1, R119, 0x8, RZ ;  /* 0x00000008770e7810 */ /* 0x000fc80007f3e0ff */
[----:B------:R-:W-:Y:S01]  /*2ad0*/  ISETP.GE.U32.AND P0, PT, R14, R118, PT ;  /* 0x000000760e00720c */ /* 0x000fe20003f06070 */
[----:B------:R-:W-:Y:S01]  /*2ae0*/  IMAD.X R14, RZ, RZ, R123, P1 ;  /* 0x000000ffff0e7224 */ /* 0x000fe200008e067b */
[C---:B------:R-:W-:Y:S07]  /*2af0*/  HMMA.16816.F16 R52, R48.reuse, R44, RZ ;  /* 0x0000002c3034723c */ /* 0x040fee00000008ff */
[C-C-:B------:R-:W-:Y:S02]  /*2b00*/  HFMA2 R44, R92.reuse.H0_H0, R12, R0.reuse ;  /* 0x0000000c5c2c7231 */ /* 0x140fe40000000800 */
[----:B------:R-:W-:Y:S01]  /*2b10*/  HFMA2 R45, R92.H0_H0, R13, R0 ;  /* 0x0000000d5c2d7231 */ /* 0x000fe20000000800 */
[----:B------:R-:W-:Y:S01]  /*2b20*/  IMAD.IADD R0, R60, 0x1, R124 ;  /* 0x000000013c007824 */ /* 0x000fe200078e027c */
[----:B------:R-:W-:Y:S01]  /*2b30*/  HMMA.16816.F16 R54, R48, R46, RZ ;  /* 0x0000002e3036723c */ /* 0x000fe200000008ff */
[----:B------:R-:W-:-:S03]  /*2b40*/  ISETP.GE.AND.EX P0, PT, R14, R122, PT, P0 ;  /* 0x0000007a0e00720c */ /* 0x000fc60003f06300 */
[----:B------:R-:W-:Y:S04]  /*2b50*/  LDSM.16.M88.4 R12, [R0+0x5400] ;  /* 0x00540000000c783b */ /* 0x000fe80000000200 */
[C---:B-1----:R-:W-:Y:S08]  /*2b60*/  HMMA.16816.F16 R56, R48.reuse, R40, RZ ;  /* 0x000000283038723c */ /* 0x042ff000000008ff */
[C---:B------:R-:W-:Y:S01]  /*2b70*/  HMMA.16816.F16 R102, R48.reuse, R42, RZ ;  /* 0x0000002a3066723c */ /* 0x040fe200000008ff */
[----:B------:R-:W-:Y:S07]  /*2b80*/  LDSM.16.M88.4 R40, [R0] ;  /* 0x000000000028783b */ /* 0x000fee0000000200 */
[C---:B------:R-:W-:Y:S08]  /*2b90*/  HMMA.16816.F16 R106, R48.reuse, R36, RZ ;  /* 0x00000024306a723c */ /* 0x040ff000000008ff */
[C---:B------:R-:W-:Y:S01]  /*2ba0*/  HMMA.16816.F16 R108, R48.reuse, R38, RZ ;  /* 0x00000026306c723c */ /* 0x040fe200000008ff */
[----:B------:R-:W1:Y:S07]  /*2bb0*/  LDSM.16.M88.4 R36, [R0+0xc00] ;  /* 0x000c00000024783b */ /* 0x000e6e0000000200 */
[C---:B------:R-:W-:Y:S08]  /*2bc0*/  HMMA.16816.F16 R110, R48.reuse, R32, RZ ;  /* 0x00000020306e723c */ /* 0x040ff000000008ff */
[C---:B------:R-:W-:Y:S01]  /*2bd0*/  HMMA.16816.F16 R112, R48.reuse, R34, RZ ;  /* 0x000000223070723c */ /* 0x040fe200000008ff */
[----:B------:R-:W1:Y:S07]  /*2be0*/  LDSM.16.M88.4 R32, [R0+0x1800] ;  /* 0x001800000020783b */ /* 0x000e6e0000000200 */
[C---:B------:R-:W-:Y:S08]  /*2bf0*/  HMMA.16816.F16 R114, R48.reuse, R28, RZ ;  /* 0x0000001c3072723c */ /* 0x040ff000000008ff */
[C---:B------:R-:W-:Y:S01]  /*2c00*/  HMMA.16816.F16 R116, R48.reuse, R30, RZ ;  /* 0x0000001e3074723c */ /* 0x040fe200000008ff */
[----:B------:R-:W1:Y:S07]  /*2c10*/  LDSM.16.M88.4 R28, [R0+0x2400] ;  /* 0x00240000001c783b */ /* 0x000e6e0000000200 */
[C---:B--2---:R-:W-:Y:S08]  /*2c20*/  HMMA.16816.F16 R104, R48.reuse, R24, RZ ;  /* 0x000000183068723c */ /* 0x044ff000000008ff */
[C---:B------:R-:W-:Y:S01]  /*2c30*/  HMMA.16816.F16 R58, R48.reuse, R26, RZ ;  /* 0x0000001a303a723c */ /* 0x040fe200000008ff */
[----:B------:R-:W2:Y:S07]  /*2c40*/  LDSM.16.M88.4 R24, [R0+0x3000] ;  /* 0x003000000018783b */ /* 0x000eae0000000200 */
[C---:B---3--:R-:W-:Y:S08]  /*2c50*/  HMMA.16816.F16 R96, R48.reuse, R20, RZ ;  /* 0x000000143060723c */ /* 0x048ff000000008ff */
[C---:B------:R-:W-:Y:S01]  /*2c60*/  HMMA.16816.F16 R98, R48.reuse, R22, RZ ;  /* 0x000000163062723c */ /* 0x040fe200000008ff */
[----:B------:R-:W-:Y:S07]  /*2c70*/  LDSM.16.M88.4 R20, [R0+0x3c00] ;  /* 0x003c00000014783b */ /* 0x000fee0000000200 */
[C---:B----4-:R-:W-:Y:S08]  /*2c80*/  HMMA.16816.F16 R100, R48.reuse, R16, RZ ;  /* 0x000000103064723c */ /* 0x050ff000000008ff */
[----:B------:R-:W-:Y:S01]  /*2c90*/  HMMA.16816.F16 R48, R48, R18, RZ ;  /* 0x000000123030723c */ /* 0x000fe200000008ff */
[----:B------:R-:W3:Y:S01]  /*2ca0*/  LDSM.16.M88.4 R16, [R0+0x4800] ;  /* 0x004800000010783b */ /* 0x000ee20000000200 */
[----:B------:R-:W-:-:S04]  /*2cb0*/  DEPBAR.LE SB0, 0x1 ;  /* 0x000080400000791a */ /* 0x000fc80000000000 */
[----:B------:R-:W-:Y:S01]  /*2cc0*/  BAR.SYNC.DEFER_BLOCKING 0x0 ;  /* 0x0000000000007b1d */ /* 0x000fe20000010000 */
[C---:B------:R-:W-:Y:S01]  /*2cd0*/  ISETP.GE.AND P1, PT, R119.reuse, R118, PT ;  /* 0x000000767700720c */ /* 0x040fe20003f26270 */
[C-C-:B------:R-:W-:Y:S02]  /*2ce0*/  HFMA2 R46, R92.reuse.H0_H0, R10, R125.reuse ;  /* 0x0000000a5c2e7231 */ /* 0x140fe4000000087d */
[----:B------:R-:W-:Y:S01]  /*2cf0*/  HFMA2 R47, R92.H0_H0, R11, R125 ;  /* 0x0000000b5c2f7231 */ /* 0x000fe2000000087d */
[----:B------:R-:W-:-:S09]  /*2d00*/  IMAD.WIDE R124, R119, 0x2, R120 ;  /* 0x00000002777c7825 */ /* 0x000fd200078e0278 */
[----:B------:R-:W4:Y:S04]  /*2d10*/  @!P1 LDG.E.LTC128B R126, [R124.64] ;  /* 0x000000067c7e9981 */ /* 0x000f28000c1e1920 */
[----:B------:R-:W4:Y:S01]  /*2d20*/  @!P0 LDG.E.LTC128B R127, [R124.64+0x10] ;  /* 0x000010067c7f8981 */ /* 0x000f22000c1e1920 */
[----:B------:R-:W-:Y:S02]  /*2d30*/  HMNMX2.NAN R44, R44, c[0x0] [0x1bc].H0_H0, !PT ;  /* 0x20006f002c2c7a40 */ /* 0x000fe40007820000 */
[----:B------:R-:W-:Y:S01]  /*2d40*/  HMNMX2.NAN R45, R45, c[0x0] [0x1bc].H0_H0, !PT ;  /* 0x20006f002d2d7a40 */ /* 0x000fe20007820000 */
[----:B------:R-:W0:Y:S01]  /*2d50*/  LDGDEPBAR ;  /* 0x00000000000079af */ /* 0x000e220000000000 */
[----:B------:R-:W-:Y:S02]  /*2d60*/  HMNMX2.NAN R46, R46, c[0x0] [0x1bc].H0_H0, !PT ;  /* 0x20006f002e2e7a40 */ /* 0x000fe40007820000 */
[----:B------:R-:W-:-:S07]  /*2d70*/  HMNMX2.NAN R47, R47, c[0x0] [0x1bc].H0_H0, !PT ;  /* 0x20006f002f2f7a40 */ /* 0x000fce0007820000 */
[C---:B-1----:R-:W-:Y:S08]  /*2d80*/  HMMA.16816.F16 R10, R44.reuse, R36, R56 ;  /* 0x000000242c0a723c */ /* 0x042ff00000000838 */
[C---:B------:R-:W-:Y:S01]  /*2d90*/  HMMA.16816.F16 R102, R44.reuse, R38, R102 ;  /* 0x000000262c66723c */ /* 0x040fe20000000866 */
[----:B------:R-:W-:Y:S07]  /*2da0*/  LDSM.16.M88.4 R36, [R93+0x2480] ;  /* 0x002480005d24783b */ /* 0x000fee0000000200 */
[C---:B------:R-:W-:Y:S08]  /*2db0*/  HMMA.16816.F16 R106, R44.reuse, R32, R106 ;  /* 0x000000202c6a723c */ /* 0x040ff0000000086a */
[C---:B------:R-:W-:Y:S01]  /*2dc0*/  HMMA.16816.F16 R108, R44.reuse, R34, R108 ;  /* 0x000000222c6c723c */ /* 0x040fe2000000086c */
[----:B------:R-:W1:Y:S07]  /*2dd0*/  LDSM.16.M88.4 R32, [R93+0x80] ;  /* 0x000080005d20783b */ /* 0x000e6e0000000200 */
[C---:B------:R-:W-:Y:S08]  /*2de0*/  HMMA.16816.F16 R110, R44.reuse, R28, R110 ;  /* 0x0000001c2c6e723c */ /* 0x040ff0000000086e */
[C---:B------:R-:W-:Y:S01]  /*2df0*/  HMMA.16816.F16 R50, R44.reuse, R30, R112 ;  /* 0x0000001e2c32723c */ /* 0x040fe20000000870 */
[----:B------:R-:W1:Y:S07]  /*2e00*/  LDSM.16.M88.4 R28, [R93+0xc80] ;  /* 0x000c80005d1c783b */ /* 0x000e6e0000000200 */
[C---:B--2---:R-:W-:Y:S08]  /*2e10*/  HMMA.16816.F16 R114, R44.reuse, R24, R114 ;  /* 0x000000182c72723c */ /* 0x044ff00000000872 */
[C---:B------:R-:W-:Y:S01]  /*2e20*/  HMMA.16816.F16 R120, R44.reuse, R26, R116 ;  /* 0x0000001a2c78723c */ /* 0x040fe20000000874 */
[----:B------:R-:W2:Y:S07]  /*2e30*/  LDSM.16.M88.4 R24, [R93+0x1880] ;  /* 0x001880005d18783b */ /* 0x000eae0000000200 */
[C---:B---3--:R-:W-:Y:S08]  /*2e40*/  HMMA.16816.F16 R96, R44.reuse, R16, R96 ;  /* 0x000000102c60723c */ /* 0x048ff00000000860 */
[C---:B------:R-:W-:Y:S01]  /*2e50*/  HMMA.16816.F16 R98, R44.reuse, R18, R98 ;  /* 0x000000122c62723c */ /* 0x040fe20000000862 */
[----:B------:R-:W3:Y:S07]  /*2e60*/  LDSM.16.M88.4 R16, [R93+0x3080] ;  /* 0x003080005d10783b */ /* 0x000eee0000000200 */
[C---:B------:R-:W-:Y:S08]  /*2e70*/  HMMA.16816.F16 R40, R44.reuse, R40, R52 ;  /* 0x000000282c28723c */ /* 0x040ff00000000834 */
[C---:B------:R-:W-:Y:S08]  /*2e80*/  HMMA.16816.F16 R42, R44.reuse, R42, R54 ;  /* 0x0000002a2c2a723c */ /* 0x040ff00000000836 */
[C---:B------:R-:W-:Y:S08]  /*2e90*/  HMMA.16816.F16 R56, R44.reuse, R20, R104 ;  /* 0x000000142c38723c */ /* 0x040ff00000000868 */
[C---:B------:R-:W-:Y:S01]  /*2ea0*/  HMMA.16816.F16 R58, R44.reuse, R22, R58 ;  /* 0x000000162c3a723c */ /* 0x040fe2000000083a */
[----:B------:R-:W-:Y:S07]  /*2eb0*/  LDSM.16.M88.4 R20, [R0+0x3080] ;  /* 0x003080000014783b */ /* 0x000fee0000000200 */
[----:B------:R-:W-:Y:S01]  /*2ec0*/  HMMA.16816.F16 R100, R44, R12, R100 ;  /* 0x0000000c2c64723c */ /* 0x000fe20000000864 */
[----:B----4-:R-:W-:Y:S01]  /*2ed0*/  HFMA2 R52, R92.H0_H0, R8, R126 ;  /* 0x000000085c347231 */ /* 0x010fe2000000087e */
[----:B------:R-:W-:-:S02]  /*2ee0*/  IADD3 R8, P3, R119, 0x10, RZ ;  /* 0x0000001077087810 */ /* 0x000fc40007f7e0ff */
[----:B------:R-:W-:Y:S02]  /*2ef0*/  IADD3 R119, P1, R119, 0x18, RZ ;  /* 0x0000001877777810 */ /* 0x000fe40007f3e0ff */
[-C--:B------:R-:W-:Y:S01]  /*2f00*/  ISETP.GE.U32.AND P2, PT, R8, R118.reuse, PT ;  /* 0x000000760800720c */ /* 0x080fe20003f46070 */
[--C-:B------:R-:W-:Y:S01]  /*2f10*/  IMAD.X R8, RZ, RZ, R123.reuse, P3 ;  /* 0x000000ffff087224 */ /* 0x100fe200018e067b */
[----:B------:R-:W-:Y:S01]  /*2f20*/  ISETP.GE.U32.AND P0, PT, R119, R118, PT ;  /* 0x000000767700720c */ /* 0x000fe20003f06070 */
[----:B------:R-:W-:Y:S01]  /*2f30*/  IMAD.X R123, RZ, RZ, R123, P1 ;  /* 0x000000ffff7b7224 */ /* 0x000fe200008e067b */
[C-C-:B------:R-:W-:Y:S02]  /*2f40*/  HFMA2 R54, R92.reuse.H0_H0, R6, R127.reuse ;  /* 0x000000065c367231 */ /* 0x140fe4000000087f */
[C---:B------:R-:W-:Y:S01]  /*2f50*/  HFMA2 R55, R92.reuse.H0_H0, R7, R127 ;  /* 0x000000075c377231 */ /* 0x040fe2000000087f */
[-C--:B------:R-:W-:Y:S01]  /*2f60*/  ISETP.GE.AND.EX P2, PT, R8, R122.reuse, PT, P2 ;  /* 0x0000007a0800720c */ /* 0x080fe20003f46320 */
[----:B------:R-:W-:Y:S01]  /*2f70*/  HFMA2 R53, R92.H0_H0, R9, R126 ;  /* 0x000000095c357231 */ /* 0x000fe2000000087e */
[----:B------:R-:W-:Y:S01]  /*2f80*/  ISETP.GE.AND.EX P0, PT, R123, R122, PT, P0 ;  /* 0x0000007a7b00720c */ /* 0x000fe20003f06300 */
[----:B------:R-:W-:-:S02]  /*2f90*/  HMNMX2.NAN R54, R54, c[0x0] [0x1bc].H0_H0, !PT ;  /* 0x20006f0036367a40 */ /* 0x000fc40007820000 */
[----:B------:R-:W-:Y:S02]  /*2fa0*/  HMNMX2.NAN R55, R55, c[0x0] [0x1bc].H0_H0, !PT ;  /* 0x20006f0037377a40 */ /* 0x000fe40007820000 */
[----:B------:R-:W-:Y:S02]  /*2fb0*/  HMNMX2.NAN R52, R52, c[0x0] [0x1bc].H0_H0, !PT ;  /* 0x20006f0034347a40 */ /* 0x000fe40007820000 */
[----:B------:R-:W-:Y:S01]  /*2fc0*/  HMNMX2.NAN R53, R53, c[0x0] [0x1bc].H0_H0, !PT ;  /* 0x20006f0035357a40 */ /* 0x000fe20007820000 */
[----:B------:R-:W-:Y:S01]  /*2fd0*/  CS2R R122, SRZ ;  /* 0x00000000007a7805 */ /* 0x000fe2000001ff00 */
[----:B------:R-:W-:Y:S01]  /*2fe0*/  HMMA.16816.F16 R6, R44, R14, R48 ;  /* 0x0000000e2c06723c */ /* 0x000fe20000000830 */
[----:B------:R-:W-:Y:S04]  /*2ff0*/  LDSM.16.M88.4 R44, [R93+0x4880] ;  /* 0x004880005d2c783b */ /* 0x000fe80000000200 */
[----:B------:R-:W-:Y:S03]  /*3000*/  LDSM.16.M88.4 R12, [R0+0x4880] ;  /* 0x00488000000c783b */ /* 0x000fe60000000200 */
[C---:B-1----:R-:W-:Y:S01]  /*3010*/  HMMA.16816.F16 R104, R52.reuse, R32, R40 ;  /* 0x000000203468723c */ /* 0x042fe20000000828 */
[----:B------:R-:W4:Y:S04]  /*3020*/  @!P2 LDG.E.LTC128B R123, [R124.64+0x20] ;  /* 0x000020067c7ba981 */ /* 0x000f28000c1e1920 */
[----:B------:R-:W4:Y:S03]  /*3030*/  @!P0 LDG.E.LTC128B R122, [R124.64+0x30] ;  /* 0x000030067c7a8981 */ /* 0x000f26000c1e1920 */
[C---:B------:R-:W-:Y:S01]  /*3040*/  HMMA.16816.F16 R112, R52.reuse, R34, R42 ;  /* 0x000000223470723c */ /* 0x040fe2000000082a */
[----:B------:R-:W-:Y:S04]  /*3050*/  LDSM.16.M88.4 R40, [R93+0x5480] ;  /* 0x005480005d28783b */ /* 0x000fe80000000200 */
[----:B------:R-:W-:Y:S03]  /*3060*/  LDSM.16.M88.4 R32, [R0+0xc80] ;  /* 0x000c80000020783b */ /* 0x000fe60000000200 */
[C---:B------:R-:W-:Y:S01]  /*3070*/  HMMA.16816.F16 R116, R52.reuse, R28, R10 ;  /* 0x0000001c3474723c */ /* 0x040fe2000000080a */
[----:B------:R-:W-:Y:S07]  /*3080*/  LDSM.16.M88.4 R8, [R0+0x5480] ;  /* 0x005480000008783b */ /* 0x000fee0000000200 */
[C---:B------:R-:W-:Y:S01]  /*3090*/  HMMA.16816.F16 R102, R52.reuse, R30, R102 ;  /* 0x0000001e3466723c */ /* 0x040fe20000000866 */
[----:B------:R-:W-:Y:S07]  /*30a0*/  LDSM.16.M88.4 R28, [R0+0x1880] ;  /* 0x00188000001c783b */ /* 0x000fee0000000200 */
[C---:B--2---:R-:W-:Y:S08]  /*30b0*/  HMMA.16816.F16 R106, R52.reuse, R24, R106 ;  /* 0x00000018346a723c */ /* 0x044ff0000000086a */
[C---:B------:R-:W-:Y:S01]  /*30c0*/  HMMA.16816.F16 R108, R52.reuse, R26, R108 ;  /* 0x0000001a346c723c */ /* 0x040fe2000000086c */
[----:B------:R-:W-:Y:S07]  /*30d0*/  LDSM.16.M88.4 R24, [R0+0x2480] ;  /* 0x002480000018783b */ /* 0x000fee0000000200 */
[C---:B------:R-:W-:Y:S08]  /*30e0*/  HMMA.16816.F16 R110, R52.reuse, R36, R110 ;  /* 0x00000024346e723c */ /* 0x040ff0000000086e */
[C---:B------:R-:W-:Y:S01]  /*30f0*/  HMMA.16816.F16 R118, R52.reuse, R38, R50 ;  /* 0x000000263476723c */ /* 0x040fe20000000832 */
[----:B------:R-:W1:Y:S04]  /*3100*/  LDSM.16.M88.4 R48, [R93+0x3c80] ;  /* 0x003c80005d30783b */ /* 0x000e680000000200 */
[----:B------:R-:W2:Y:S03]  /*3110*/  LDSM.16.M88.4 R36, [R0+0x80] ;  /* 0x000080000024783b */ /* 0x000ea60000000200 */
[C---:B---3--:R-:W-:Y:S08]  /*3120*/  HMMA.16816.F16 R114, R52.reuse, R16, R114 ;  /* 0x000000103472723c */ /* 0x048ff00000000872 */
[----:B------:R-:W-:Y:S01]  /*3130*/  HMMA.16816.F16 R120, R52, R18, R120 ;  /* 0x000000123478723c */ /* 0x000fe20000000878 */
[----:B------:R3:W2:Y:S01]  /*3140*/  LDSM.16.M88.4 R16, [R0+0x3c80] ;  /* 0x003c80000010783b */ /* 0x0006a20000000200 */
[----:B------:R-:W-:-:S04]  /*3150*/  DEPBAR.LE SB0, 0x1 ;  /* 0x000080400000791a */ /* 0x000fc80000000000 */
[----:B------:R-:W-:Y:S06]  /*3160*/  BAR.SYNC.DEFER_BLOCKING 0x0 ;  /* 0x0000000000007b1d */ /* 0x000fec0000010000 */
[----:B------:R-:W0:Y:S04]  /*3170*/  LDGDEPBAR ;  /* 0x00000000000079af */ /* 0x000e280000000000 */
[----:B------:R-:W0:Y:S01]  /*3180*/  LDGDEPBAR ;  /* 0x00000000000079af */ /* 0x000e220000000000 */
[----:B---3--:R-:W-:Y:S01]  /*3190*/  IMAD.MOV.U32 R0, RZ, RZ, 0xc ;  /* 0x0000000cff007424 */ /* 0x008fe200078e00ff */
[----:B-1----:R-:W-:Y:S01]  /*31a0*/  HMMA.16816.F16 R56, R52, R48, R56 ;  /* 0x000000303438723c */ /* 0x002fe20000000838 */
[----:B------:R-:W-:-:S06]  /*31b0*/  DEPBAR.LE SB0, 0x0 ;  /* 0x000080000000791a */ /* 0x000fcc0000000000 */
[----:B------:R-:W-:Y:S01]  /*31c0*/  IMAD.WIDE R48, R69, R0, c[0x0][0x1e8] ;  /* 0x00007a0045307625 */ /* 0x000fe200078e0200 */
[----:B------:R-:W-:Y:S06]  /*31d0*/  BAR.SYNC.DEFER_BLOCKING 0x0 ;  /* 0x0000000000007b1d */ /* 0x000fec0000010000 */
[----:B------:R-:W3:Y:S01]  /*31e0*/  LDG.E R48, [R48.64+0x4] ;  /* 0x0000040630307981 */ /* 0x000ee2000c1e1900 */
[C---:B------:R-:W-:Y:S07]  /*31f0*/  HMMA.16816.F16 R58, R52.reuse, R50, R58 ;  /* 0x00000032343a723c */ /* 0x040fee000000083a */
[----:B------:R-:W-:Y:S01]  /*3200*/  IMAD.MOV.U32 R50, RZ, RZ, RZ ;  /* 0x000000ffff327224 */ /* 0x000fe200078e00ff */
[C---:B------:R-:W-:Y:S07]  /*3210*/  HMMA.16816.F16 R96, R52.reuse, R44, R96 ;  /* 0x0000002c3460723c */ /* 0x040fee0000000860 */
[----:B------:R-:W-:Y:S01]  /*3220*/  IMAD.IADD R44, R71, 0x1, -R68 ;  /* 0x00000001472c7824 */ /* 0x000fe200078e0a44 */
[C---:B------:R-:W-:Y:S08]  /*3230*/  HMMA.16816.F16 R100, R52.reuse, R40, R100 ;  /* 0x000000283464723c */ /* 0x040ff00000000864 */
[C---:B------:R-:W-:Y:S08]  /*3240*/  HMMA.16816.F16 R98, R52.reuse, R46, R98 ;  /* 0x0000002e3462723c */ /* 0x040ff00000000862 */
[----:B------:R-:W-:Y:S01]  /*3250*/  HMMA.16816.F16 R52, R52, R42, R6 ;  /* 0x0000002a3434723c */ /* 0x000fe20000000806 */
[----:B------:R-:W-:-:S04]  /*3260*/  ISETP.NE.U32.AND P3, PT, RZ, c[0x0][0x1d8], PT ;  /* 0x00007600ff007a0c */ /* 0x000fc80003f65070 */
[----:B------:R-:W-:Y:S01]  /*3270*/  ISETP.NE.AND.EX P3, PT, RZ, c[0x0][0x1dc], PT, P3 ;  /* 0x00007700ff007a0c */ /* 0x000fe20003f65330 */
[----:B------:R-:W-:Y:S01]  /*3280*/  CS2R R46, SRZ ;  /* 0x00000000002e7805 */ /* 0x000fe2000001ff00 */
[C-C-:B----4-:R-:W-:Y:S02]  /*3290*/  HFMA2 R4, R92.reuse.H0_H0, R4, R123.reuse ;  /* 0x000000045c047231 */ /* 0x150fe4000000087b */
[C---:B------:R-:W-:Y:S02]  /*32a0*/  HFMA2 R5, R92.reuse.H0_H0, R5, R123 ;  /* 0x000000055c057231 */ /* 0x040fe4000000087b */
[C-C-:B------:R-:W-:Y:S02]  /*32b0*/  HFMA2 R6, R92.reuse.H0_H0, R2, R122.reuse ;  /* 0x000000025c067231 */ /* 0x140fe4000000087a */
[----:B------:R-:W-:Y:S02]  /*32c0*/  HFMA2 R7, R92.H0_H0, R3, R122 ;  /* 0x000000035c077231 */ /* 0x000fe4000000087a */
[----:B------:R-:W-:Y:S01]  /*32d0*/  HMNMX2.NAN R4, R4, c[0x0] [0x1bc].H0_H0, !PT ;  /* 0x20006f0004047a40 */ /* 0x000fe20007820000 */
[----:B---3--:R-:W-:-:S04]  /*32e0*/  IADD3 R48, R48, 0x3f, RZ ;  /* 0x0000003f30307810 */ /* 0x008fc80007ffe0ff */
[----:B------:R-:W-:-:S04]  /*32f0*/  SHF.R.S32.HI R0, RZ, 0x1f, R48 ;  /* 0x0000001fff007819 */ /* 0x000fc80000011430 */
[----:B------:R-:W-:-:S04]  /*3300*/  LEA.HI R0, R0, R48, RZ, 0x6 ;  /* 0x0000003000007211 */ /* 0x000fc800078f30ff */
[----:B------:R-:W-:-:S04]  /*3310*/  SHF.R.S32.HI R0, RZ, 0x6, R0 ;  /* 0x00000006ff007819 */ /* 0x000fc80000011400 */
[----:B------:R-:W-:-:S04]  /*3320*/  IABS R48, R0 ;  /* 0x0000000000307213 */ /* 0x000fc80000000000 */
[----:B------:R-:W1:Y:S08]  /*3330*/  I2F.RP R49, R48 ;  /* 0x0000003000317306 */ /* 0x000e700000209400 */
[----:B-1----:R-:W1:Y:S02]  /*3340*/  MUFU.RCP R49, R49 ;  /* 0x0000003100317308 */ /* 0x002e640000001000 */
[----:B-1----:R-:W-:-:S06]  /*3350*/  IADD3 R49, R49, 0xffffffe, RZ ;  /* 0x0ffffffe31317810 */ /* 0x002fcc0007ffe0ff */
[----:B------:R-:W1:Y:S02]  /*3360*/  F2I.FTZ.U32.TRUNC.NTZ R51, R49 ;  /* 0x0000003100337305 */ /* 0x000e64000021f000 */
[----:B-1----:R-:W-:-:S04]  /*3370*/  IMAD.MOV R49, RZ, RZ, -R51 ;  /* 0x000000ffff317224 */ /* 0x002fc800078e0a33 */
[----:B------:R-:W-:-:S04]  /*3380*/  IMAD R49, R49, R48, RZ ;  /* 0x0000003031317224 */ /* 0x000fc800078e02ff */
[----:B------:R-:W-:Y:S01]  /*3390*/  IMAD.HI.U32 R49, R51, R49, R50 ;  /* 0x0000003133317227 */ /* 0x000fe200078e0032 */
[----:B------:R-:W-:Y:S02]  /*33a0*/  IABS R51, R44 ;  /* 0x0000002c00337213 */ /* 0x000fe40000000000 */
[----:B------:R-:W-:-:S03]  /*33b0*/  IABS R50, R0 ;  /* 0x0000000000327213 */ /* 0x000fc60000000000 */
[----:B------:R-:W-:-:S04]  /*33c0*/  IMAD.HI.U32 R45, R49, R51, RZ ;  /* 0x00000033312d7227 */ /* 0x000fc800078e00ff */
[----:B------:R-:W-:-:S04]  /*33d0*/  IMAD.MOV R50, RZ, RZ, -R50 ;  /* 0x000000ffff327224 */ /* 0x000fc800078e0a32 */
[----:B------:R-:W-:-:S05]  /*33e0*/  IMAD R50, R45, R50, R51 ;  /* 0x000000322d327224 */ /* 0x000fca00078e0233 */
[----:B------:R-:W-:Y:S02]  /*33f0*/  ISETP.GT.U32.AND P1, PT, R48, R50, PT ;  /* 0x000000323000720c */ /* 0x000fe40003f24070 */
[----:B------:R-:W-:-:S11]  /*3400*/  LOP3.LUT R40, R44, R0, RZ, 0x3c, !PT ;  /* 0x000000002c287212 */ /* 0x000fd600078e3cff */
[----:B------:R-:W-:-:S05]  /*3410*/  @!P1 IMAD.IADD R50, R50, 0x1, -R48 ;  /* 0x0000000132329824 */ /* 0x000fca00078e0a30 */
[----:B------:R-:W-:Y:S02]  /*3420*/  ISETP.GE.U32.AND P2, PT, R50, R48, PT ;  /* 0x000000303200720c */ /* 0x000fe40003f46070 */
[----:B------:R-:W-:Y:S02]  /*3430*/  ISETP.GE.AND P0, PT, R40, RZ, PT ;  /* 0x000000ff2800720c */ /* 0x000fe40003f06270 */
[----:B------:R-:W-:Y:S02]  /*3440*/  @!P1 IADD3 R45, R45, 0x1, RZ ;  /* 0x000000012d2d9810 */ /* 0x000fe40007ffe0ff */
[----:B------:R-:W-:-:S07]  /*3450*/  ISETP.NE.AND P1, PT, R0, RZ, PT ;  /* 0x000000ff0000720c */ /* 0x000fce0003f25270 */
[----:B------:R-:W-:-:S05]  /*3460*/  @P2 IADD3 R45, R45, 0x1, RZ ;  /* 0x000000012d2d2810 */ /* 0x000fca0007ffe0ff */
[----:B------:R-:W-:-:S04]  /*3470*/  IMAD.MOV.U32 R40, RZ, RZ, R45 ;  /* 0x000000ffff287224 */ /* 0x000fc800078e002d */
[----:B------:R-:W-:Y:S01]  /*3480*/  @!P0 IMAD.MOV R40, RZ, RZ, -R40 ;  /* 0x000000ffff288224 */ /* 0x000fe200078e0a28 */
[----:B------:R-:W-:-:S05]  /*3490*/  @!P1 LOP3.LUT R40, RZ, R0, RZ, 0x33, !PT ;  /* 0x00000000ff289212 */ /* 0x000fca00078e33ff */
[----:B------:R-:W-:-:S04]  /*34a0*/  IMAD.MOV R41, RZ, RZ, -R40 ;  /* 0x000000ffff297224 */ /* 0x000fc800078e0a28 */
[----:B------:R-:W-:Y:S01]  /*34b0*/  IMAD R41, R0, R41, R44 ;  /* 0x0000002900297224 */ /* 0x000fe200078e022c */
[----:B------:R-:W-:Y:S02]  /*34c0*/  HMNMX2.NAN R5, R5, c[0x0] [0x1bc].H0_H0, !PT ;  /* 0x20006f0005057a40 */ /* 0x000fe40007820000 */
[----:B------:R-:W-:Y:S01]  /*34d0*/  HMNMX2.NAN R6, R6, c[0x0] [0x1bc].H0_H0, !PT ;  /* 0x20006f0006067a40 */ /* 0x000fe20007820000 */
[----:B------:R-:W-:Y:S01]  /*34e0*/  IMAD R41, R41, 0x10, R80 ;  /* 0x0000001029297824 */ /* 0x000fe200078e0250 */
[----:B------:R-:W-:Y:S01]  /*34f0*/  HMNMX2.NAN R7, R7, c[0x0] [0x1bc].H0_H0, !PT ;  /* 0x20006f0007077a40 */ /* 0x000fe20007820000 */
[----:B------:R-:W-:Y:S02]  /*3500*/  IMAD R0, R40, 0x40, R79 ;  /* 0x0000004028007824 */ /* 0x000fe400078e024f */
[----:B------:R-:W-:-:S03]  /*3510*/  IMAD.SHL.U32 R40, R41, 0x8, RZ ;  /* 0x0000000829287824 */ /* 0x000fc600078e00ff */
[----:B------:R-:W-:Y:S01]  /*3520*/  SHF.R.S32.HI R122, RZ, 0x1f, R0 ;  /* 0x0000001fff7a7819 */ /* 0x000fe20000011400 */
[----:B--2---:R-:W-:Y:S01]  /*3530*/  HMMA.16816.F16 R2, R4, R36, R104 ;  /* 0x000000240402723c */ /* 0x004fe20000000868 */
[----:B------:R-:W-:-:S06]  /*3540*/  IMAD.WIDE R44, R40, 0x2, RZ ;  /* 0x00000002282c7825 */ /* 0x000fcc00078e02ff */
[-C--:B------:R-:W-:Y:S01]  /*3550*/  IMAD R36, R91, R0.reuse, RZ ;  /* 0x000000005b247224 */ /* 0x080fe200078e02ff */
[----:B------:R-:W-:Y:S01]  /*3560*/  LOP3.LUT R105, R44, 0xfffffff0, RZ, 0xc0, !PT ;  /* 0xfffffff02c697812 */ /* 0x000fe200078ec0ff */
[----:B------:R-:W-:-:S04]  /*3570*/  IMAD.WIDE.U32 R42, R90, R0, RZ ;  /* 0x000000005a2a7225 */ /* 0x000fc800078e00ff */
[----:B------:R-:W-:Y:S01]  /*3580*/  IMAD R36, R90, R122, R36 ;  /* 0x0000007a5a247224 */ /* 0x000fe200078e0224 */
[----:B------:R-:W-:Y:S02]  /*3590*/  LOP3.LUT R104, R45, 0x1fffffff, RZ, 0xc0, !PT ;  /* 0x1fffffff2d687812 */ /* 0x000fe400078ec0ff */
[----:B------:R-:W-:Y:S01]  /*35a0*/  LEA R37, P0, R42, R105, 0x1 ;  /* 0x000000692a257211 */ /* 0x000fe200078008ff */
[----:B------:R-:W-:Y:S01]  /*35b0*/  IMAD.IADD R36, R43, 0x1, R36 ;  /* 0x000000012b247824 */ /* 0x000fe200078e0224 */
[----:B------:R-:W-:Y:S02]  /*35c0*/  ISETP.GE.AND P2, PT, R40, R83, PT ;  /* 0x000000532800720c */ /* 0x000fe40003f46270 */
[----:B------:R-:W-:Y:S02]  /*35d0*/  ISETP.NE.U32.AND P1, PT, R94, RZ, PT ;  /* 0x000000ff5e00720c */ /* 0x000fe40003f25070 */
[----:B------:R-:W-:Y:S02]  /*35e0*/  LEA.HI.X R42, R42, R104, R36, 0x1, P0 ;  /* 0x000000682a2a7211 */ /* 0x000fe400000f0c24 */
[----:B------:R-:W-:Y:S01]  /*35f0*/  IADD3 R36, P0, R94, R37, RZ ;  /* 0x000000255e247210 */ /* 0x000fe20007f1e0ff */
[----:B------:R-:W-:Y:S01]  /*3600*/  HMMA.16816.F16 R54, R4, R38, R112 ;  /* 0x000000260436723c */ /* 0x000fe20000000870 */
[----:B------:R-:W-:-:S03]  /*3610*/  ISETP.NE.AND.EX P1, PT, R95, RZ, !P2, P1 ;  /* 0x000000ff5f00720c */ /* 0x000fc60005725310 */
[----:B------:R-:W-:Y:S01]  /*3620*/  IMAD.X R37, R95, 0x1, R42, P0 ;  /* 0x000000015f257824 */ /* 0x000fe200000e062a */
[----:B------:R-:W-:Y:S02]  /*3630*/  IADD3 R95, R0, 0x2, RZ ;  /* 0x00000002005f7810 */ /* 0x000fe40007ffe0ff */
[----:B------:R-:W-:Y:S02]  /*3640*/  @P3 IMAD.MOV.U32 R38, RZ, RZ, c[0x0][0x1d8] ;  /* 0x00007600ff263624 */ /* 0x000fe400078e00ff */
[----:B------:R-:W-:Y:S01]  /*3650*/  @P3 IMAD.MOV.U32 R39, RZ, RZ, c[0x0][0x1dc] ;  /* 0x00007700ff273624 */ /* 0x000fe200078e00ff */
[C---:B------:R-:W-:Y:S01]  /*3660*/  SHF.L.U64.HI R91, R90.reuse, 0x2, R91 ;  /* 0x000000025a5b7819 */ /* 0x040fe2000001025b */
[----:B------:R-:W-:Y:S01]  /*3670*/  IMAD.SHL.U32 R90, R90, 0x4, RZ ;  /* 0x000000045a5a7824 */ /* 0x000fe200078e00ff */
[CC--:B------:R-:W-:Y:S02]  /*3680*/  ISETP.LT.AND P4, PT, R0.reuse, R65.reuse, P1 ;  /* 0x000000410000720c */ /* 0x0c0fe40000f81270 */
[----:B------:R1:W2:Y:S01]  /*3690*/  @P3 LDG.E.U16 R67, [R38.64] ;  /* 0x0000000626433981 */ /* 0x0002a2000c1e1500 */
[----:B------:R-:W-:Y:S01]  /*36a0*/  ISETP.LT.AND P3, PT, R95, R65, P1 ;  /* 0x000000415f00720c */ /* 0x000fe20000f61270 */
[----:B------:R-:W-:Y:S01]  /*36b0*/  IMAD.MOV.U32 R48, RZ, RZ, RZ ;  /* 0x000000ffff307224 */ /* 0x000fe200078e00ff */
[----:B------:R-:W-:Y:S01]  /*36c0*/  CS2R R50, SRZ ;  /* 0x0000000000327805 */ /* 0x000fe2000001ff00 */
[----:B------:R-:W-:Y:S01]  /*36d0*/  IMAD.MOV.U32 R49, RZ, RZ, RZ ;  /* 0x000000ffff317224 */ /* 0x000fe200078e00ff */
[----:B------:R-:W-:Y:S01]  /*36e0*/  CS2R R44, SRZ ;  /* 0x00000000002c7805 */ /* 0x000fe2000001ff00 */
[----:B------:R-:W-:-:S05]  /*36f0*/  IADD3 R94, R0, 0x4, RZ ;  /* 0x00000004005e7810 */ /* 0x000fca0007ffe0ff */
[----:B------:R3:W2:Y:S01]  /*3700*/  @P4 LDG.E.LTC128B.128 R48, [R36.64] ;  /* 0x0000000624304981 */ /* 0x0006a2000c1e1d20 */
[----:B-1----:R-:W-:-:S05]  /*3710*/  IADD3 R38, P0, R36, R90, RZ ;  /* 0x0000005a24267210 */ /* 0x002fca0007f1e0ff */
[----:B------:R-:W-:Y:S01]  /*3720*/  IMAD.X R39, R37, 0x1, R91, P0 ;  /* 0x0000000125277824 */ /* 0x000fe200000e065b */
[----:B------:R-:W-:-:S04]  /*3730*/  ISETP.LT.AND P0, PT, R94, R65, P1 ;  /* 0x000000415e00720c */ /* 0x000fc80000f01270 */
[----:B------:R1:W4:Y:S01]  /*3740*/  @P3 LDG.E.LTC128B.128 R44, [R38.64] ;  /* 0x00000006262c3981 */ /* 0x000322000c1e1d20 */
[----:B---3--:R-:W-:Y:S01]  /*3750*/  IADD3 R36, P3, R38, R90, RZ ;  /* 0x0000005a26247210 */ /* 0x008fe20007f7e0ff */
[----:B------:R-:W-:Y:S01]  /*3760*/  CS2R R40, SRZ ;  /* 0x0000000000287805 */ /* 0x000fe2000001ff00 */
[----:B------:R-:W-:Y:S01]  /*3770*/  CS2R R42, SRZ ;  /* 0x00000000002a7805 */ /* 0x000fe2000001ff00 */
[----:B------:R-:W-:Y:S02]  /*3780*/  IADD3 R83, R0, 0x6, RZ ;  /* 0x0000000600537810 */ /* 0x000fe40007ffe0ff */
[----:B------:R-:W-:Y:S02]  /*3790*/  IMAD.X R37, R39, 0x1, R91, P3 ;  /* 0x0000000127257824 */ /* 0x000fe400018e065b */
[----:B------:R-:W-:-:S03]  /*37a0*/  ISETP.LT.AND P3, PT, R83, R65, P1 ;  /* 0x000000415300720c */ /* 0x000fc60000f61270 */
[----:B------:R3:W4:Y:S01]  /*37b0*/  @P0 LDG.E.LTC128B.128 R40, [R36.64] ;  /* 0x0000000624280981 */ /* 0x000722000c1e1d20 */
[----:B------:R-:W-:-:S05]  /*37c0*/  IADD3 R92, P0, R36, R90, RZ ;  /* 0x0000005a245c7210 */ /* 0x000fca0007f1e0ff */
[----:B------:R-:W-:Y:S01]  /*37d0*/  IMAD.X R93, R37, 0x1, R91, P0 ;  /* 0x00000001255d7824 */ /* 0x000fe200000e065b */
[----:B-1----:R-:W-:Y:S01]  /*37e0*/  CS2R R38, SRZ ;  /* 0x0000000000267805 */ /* 0x002fe2000001ff00 */
[----:B---3--:R-:W-:-:S06]  /*37f0*/  CS2R R36, SRZ ;  /* 0x0000000000247805 */ /* 0x008fcc000001ff00 */
[----:B------:R-:W3:Y:S01]  /*3800*/  @P3 LDG.E.LTC128B.128 R36, [R92.64] ;  /* 0x000000065c243981 */ /* 0x000ee2000c1e1d20 */
[----:B------:R-:W-:Y:S01]  /*3810*/  HMMA.16816.F16 R32, R4, R32, R116 ;  /* 0x000000200420723c */ /* 0x000fe20000000874 */
[----:B------:R-:W-:-:S07]  /*3820*/  IMAD R63, R64, 0x4, R63 ;  /* 0x00000004403f7824 */ /* 0x000fce00078e023f */
[C---:B------:R-:W-:Y:S08]  /*3830*/  HMMA.16816.F16 R34, R4.reuse, R34, R102 ;  /* 0x000000220422723c */ /* 0x040ff00000000866 */
[C---:B------:R-:W-:Y:S08]  /*3840*/  HMMA.16816.F16 R28, R4.reuse, R28, R106 ;  /* 0x0000001c041c723c */ /* 0x040ff0000000086a */
[C---:B------:R-:W-:Y:S08]  /*3850*/  HMMA.16816.F16 R30, R4.reuse, R30, R108 ;  /* 0x0000001e041e723c */ /* 0x040ff0000000086c */
[C---:B------:R-:W-:Y:S08]  /*3860*/  HMMA.16816.F16 R24, R4.reuse, R24, R110 ;  /* 0x000000180418723c */ /* 0x040ff0000000086e */
[C---:B------:R-:W-:Y:S08]  /*3870*/  HMMA.16816.F16 R26, R4.reuse, R26, R118 ;  /* 0x0000001a041a723c */ /* 0x040ff00000000876 */
[C---:B------:R-:W-:Y:S08]  /*3880*/  HMMA.16816.F16 R20, R4.reuse, R20, R114 ;  /* 0x000000140414723c */ /* 0x040ff00000000872 */
[C---:B------:R-:W-:Y:S08]  /*3890*/  HMMA.16816.F16 R22, R4.reuse, R22, R120 ;  /* 0x000000160416723c */ /* 0x040ff00000000878 */
[C---:B------:R-:W-:Y:S08]  /*38a0*/  HMMA.16816.F16 R56, R4.reuse, R16, R56 ;  /* 0x000000100438723c */ /* 0x040ff00000000838 */
[C---:B------:R-:W-:Y:S01]  /*38b0*/  HMMA.16816.F16 R58, R4.reuse, R18, R58 ;  /* 0x00000012043a723c */ /* 0x040fe2000000083a */
[----:B------:R-:W-:Y:S07]  /*38c0*/  BAR.SYNC.DEFER_BLOCKING 0x0 ;  /* 0x0000000000007b1d */ /* 0x000fee0000010000 */
[C---:B------:R-:W-:Y:S08]  /*38d0*/  HMMA.16816.F16 R96, R4.reuse, R12, R96 ;  /* 0x0000000c0460723c */ /* 0x040ff00000000860 */
[C---:B------:R-:W-:Y:S08]  /*38e0*/  HMMA.16816.F16 R98, R4.reuse, R14, R98 ;  /* 0x0000000e0462723c */ /* 0x040ff00000000862 */
[C---:B------:R-:W-:Y:S08]  /*38f0*/  HMMA.16816.F16 R100, R4.reuse, R8, R100 ;  /* 0x000000080464723c */ /* 0x040ff00000000864 */
[----:B------:R-:W-:Y:S01]  /*3900*/  HMMA.16816.F16 R52, R4, R10, R52 ;  /* 0x0000000a0434723c */ /* 0x000fe20000000834 */
[----:B------:R-:W-:-:S04]  /*3910*/  IMAD.SHL.U32 R63, R63, 0x8, RZ ;  /* 0x000000083f3f7824 */ /* 0x000fc800078e00ff */
[----:B------:R-:W-:-:S04]  /*3920*/  IMAD R63, R63, 0x48, R72 ;  /* 0x000000483f3f7824 */ /* 0x000fc800078e0248 */
[----:B------:R-:W-:-:S05]  /*3930*/  IMAD.SHL.U32 R63, R63, 0x4, RZ ;  /* 0x000000043f3f7824 */ /* 0x000fca00078e00ff */
[----:B------:R1:W-:Y:S04]  /*3940*/  STS [R63], R2 ;  /* 0x000000023f007388 */ /* 0x0003e80000000800 */
[----:B------:R-:W-:Y:S04]  /*3950*/  STS [R63+0x10], R54 ;  /* 0x000010363f007388 */ /* 0x000fe80000000800 */
        /* <DEDUP_REMOVED lines=14> */
[----:B------:R-:W-:Y:S01]  /*3a40*/  BAR.SYNC.DEFER_BLOCKING 0x0 ;  /* 0x0000000000007b1d */ /* 0x000fe20000010000 */
[----:B-1----:R-:W-:-:S02]  /*3a50*/  IMAD R2, R85, R0, RZ ;  /* 0x0000000055027224 */ /* 0x002fc400078e02ff */
[----:B------:R-:W-:-:S04]  /*3a60*/  IMAD.WIDE.U32 R4, R84, R0, RZ ;  /* 0x0000000054047225 */ /* 0x000fc800078e00ff */
[----:B------:R-:W-:Y:S01]  /*3a70*/  IMAD R2, R84, R122, R2 ;  /* 0x0000007a54027224 */ /* 0x000fe200078e0202 */
[----:B------:R-:W-:-:S03]  /*3a80*/  LEA R102, P0, R4, R105, 0x1 ;  /* 0x0000006904667211 */ /* 0x000fc600078008ff */
[----:B------:R-:W-:Y:S01]  /*3a90*/  IMAD.IADD R2, R5, 0x1, R2 ;  /* 0x0000000105027824 */ /* 0x000fe200078e0202 */
[----:B------:R-:W2:Y:S04]  /*3aa0*/  LDS.128 R16, [R66] ;  /* 0x0000000042107984 */ /* 0x000ea80000000c00 */
[----:B------:R-:W4:Y:S01]  /*3ab0*/  LDS.128 R12, [R66+0x240] ;  /* 0x00024000420c7984 */ /* 0x000f220000000c00 */
[----:B------:R-:W-:-:S03]  /*3ac0*/  LEA.HI.X R104, R4, R104, R2, 0x1, P0 ;  /* 0x0000006804687211 */ /* 0x000fc600000f0c02 */
[----:B------:R-:W1:Y:S04]  /*3ad0*/  LDS.128 R8, [R66+0x480] ;  /* 0x0004800042087984 */ /* 0x000e680000000c00 */
[----:B------:R-:W3:Y:S01]  /*3ae0*/  LDS.128 R4, [R66+0x6c0] ;  /* 0x0006c00042047984 */ /* 0x000ee20000000c00 */
[----:B------:R-:W-:-:S04]  /*3af0*/  ISETP.NE.U32.AND P3, PT, R86, RZ, PT ;  /* 0x000000ff5600720c */ /* 0x000fc80003f65070 */
[C---:B------:R-:W-:Y:S02]  /*3b00*/  ISETP.NE.AND.EX P0, PT, R87.reuse, RZ, !P2, P3 ;  /* 0x000000ff5700720c */ /* 0x040fe40005705330 */
[----:B------:R-:W-:Y:S02]  /*3b10*/  IADD3 R102, P3, R86, R102, RZ ;  /* 0x0000006656667210 */ /* 0x000fe40007f7e0ff */
[C---:B------:R-:W-:Y:S01]  /*3b20*/  SHF.L.U64.HI R2, R84.reuse, 0x2, R85 ;  /* 0x0000000254027819 */ /* 0x040fe20000010255 */
[----:B------:R-:W-:Y:S02]  /*3b30*/  IMAD.SHL.U32 R84, R84, 0x4, RZ ;  /* 0x0000000454547824 */ /* 0x000fe400078e00ff */
[----:B------:R-:W-:Y:S01]  /*3b40*/  IMAD.X R103, R87, 0x1, R104, P3 ;  /* 0x0000000157677824 */ /* 0x000fe200018e0668 */
[-C--:B------:R-:W-:Y:S02]  /*3b50*/  ISETP.LT.AND P3, PT, R0, R65.reuse, P0 ;  /* 0x000000410000720c */ /* 0x080fe40000761270 */
[----:B------:R-:W-:-:S02]  /*3b60*/  ISETP.LT.AND P2, PT, R95, R65, P0 ;  /* 0x000000415f00720c */ /* 0x000fc40000741270 */
[----:B------:R-:W-:-:S05]  /*3b70*/  IADD3 R86, P4, R84, R102, RZ ;  /* 0x0000006654567210 */ /* 0x000fca0007f9e0ff */
[----:B------:R-:W-:Y:S01]  /*3b80*/  IMAD.X R87, R2, 0x1, R103, P4 ;  /* 0x0000000102577824 */ /* 0x000fe200020e0667 */
[C---:B--2---:R-:W-:Y:S02]  /*3b90*/  HFMA2 R16, R67.reuse.H0_H0, R16, R48 ;  /* 0x0000001043107231 */ /* 0x044fe40000000830 */
[C---:B------:R-:W-:Y:S02]  /*3ba0*/  HFMA2 R17, R67.reuse.H0_H0, R17, R49 ;  /* 0x0000001143117231 */ /* 0x040fe40000000831 */
[C---:B------:R-:W-:Y:S02]  /*3bb0*/  HFMA2 R18, R67.reuse.H0_H0, R18, R50 ;  /* 0x0000001243127231 */ /* 0x040fe40000000832 */
[C---:B------:R-:W-:Y:S02]  /*3bc0*/  HFMA2 R19, R67.reuse.H0_H0, R19, R51 ;  /* 0x0000001343137231 */ /* 0x040fe40000000833 */
[C---:B----4-:R-:W-:Y:S02]  /*3bd0*/  HFMA2 R12, R67.reuse.H0_H0, R12, R44 ;  /* 0x0000000c430c7231 */ /* 0x050fe4000000082c */
[----:B------:R-:W-:-:S02]  /*3be0*/  HFMA2 R13, R67.H0_H0, R13, R45 ;  /* 0x0000000d430d7231 */ /* 0x000fc4000000082d */
[C---:B------:R-:W-:Y:S02]  /*3bf0*/  HFMA2 R14, R67.reuse.H0_H0, R14, R46 ;  /* 0x0000000e430e7231 */ /* 0x040fe4000000082e */
[----:B------:R-:W-:Y:S02]  /*3c00*/  HFMA2 R15, R67.H0_H0, R15, R47 ;  /* 0x0000000f430f7231 */ /* 0x000fe4000000082f */
[----:B------:R-:W-:Y:S02]  /*3c10*/  HMNMX2.NAN R16, R16, c[0x0] [0x1d4].H0_H0, !PT ;  /* 0x2000750010107a40 */ /* 0x000fe40007820000 */
[----:B------:R-:W-:Y:S02]  /*3c20*/  HMNMX2.NAN R17, R17, c[0x0] [0x1d4].H0_H0, !PT ;  /* 0x2000750011117a40 */ /* 0x000fe40007820000 */
[----:B------:R-:W-:Y:S02]  /*3c30*/  HMNMX2.NAN R18, R18, c[0x0] [0x1d4].H0_H0, !PT ;  /* 0x2000750012127a40 */ /* 0x000fe40007820000 */
[----:B------:R-:W-:-:S02]  /*3c40*/  HMNMX2.NAN R19, R19, c[0x0] [0x1d4].H0_H0, !PT ;  /* 0x2000750013137a40 */ /* 0x000fc40007820000 */
[----:B------:R-:W-:Y:S02]  /*3c50*/  HMNMX2.NAN R12, R12, c[0x0] [0x1d4].H0_H0, !PT ;  /* 0x200075000c0c7a40 */ /* 0x000fe40007820000 */
[----:B------:R-:W-:Y:S02]  /*3c60*/  HMNMX2.NAN R13, R13, c[0x0] [0x1d4].H0_H0, !PT ;  /* 0x200075000d0d7a40 */ /* 0x000fe40007820000 */
[----:B------:R-:W-:Y:S02]  /*3c70*/  HMNMX2.NAN R14, R14, c[0x0] [0x1d4].H0_H0, !PT ;  /* 0x200075000e0e7a40 */ /* 0x000fe40007820000 */
[----:B------:R-:W-:Y:S01]  /*3c80*/  HMNMX2.NAN R15, R15, c[0x0] [0x1d4].H0_H0, !PT ;  /* 0x200075000f0f7a40 */ /* 0x000fe20007820000 */
[----:B------:R-:W-:Y:S01]  /*3c90*/  @P3 STG.E.128 [R102.64], R16 ;  /* 0x0000001066003986 */ /* 0x000fe2000c101d06 */
[----:B------:R-:W-:-:S03]  /*3ca0*/  ISETP.LT.AND P6, PT, R94, R65, P0 ;  /* 0x000000415e00720c */ /* 0x000fc600007c1270 */
[----:B------:R2:W-:Y:S01]  /*3cb0*/  @P2 STG.E.128 [R86.64], R12 ;  /* 0x0000000c56002986 */ /* 0x0005e2000c101d06 */
[-C--:B------:R-:W-:Y:S02]  /*3cc0*/  ISETP.LT.AND P5, PT, R83, R65.reuse, P0 ;  /* 0x000000415300720c */ /* 0x080fe400007a1270 */
[----:B------:R-:W-:Y:S01]  /*3cd0*/  IADD3 R20, R0, 0x8, RZ ;  /* 0x0000000800147810 */ /* 0x000fe20007ffe0ff */
[C---:B-1----:R-:W-:Y:S02]  /*3ce0*/  HFMA2 R8, R67.reuse.H0_H0, R8, R40 ;  /* 0x0000000843087231 */ /* 0x042fe40000000828 */
[C---:B------:R-:W-:Y:S02]  /*3cf0*/  HFMA2 R9, R67.reuse.H0_H0, R9, R41 ;  /* 0x0000000943097231 */ /* 0x040fe40000000829 */
[C---:B------:R-:W-:Y:S02]  /*3d00*/  HFMA2 R10, R67.reuse.H0_H0, R10, R42 ;  /* 0x0000000a430a7231 */ /* 0x040fe4000000082a */
[C---:B------:R-:W-:Y:S01]  /*3d10*/  HFMA2 R11, R67.reuse.H0_H0, R11, R43 ;  /* 0x0000000b430b7231 */ /* 0x040fe2000000082b */
[----:B------:R-:W-:Y:S01]  /*3d20*/  ISETP.LT.AND P4, PT, R20, R65, P1 ;  /* 0x000000411400720c */ /* 0x000fe20000f81270 */
[----:B---3--:R-:W-:-:S02]  /*3d30*/  HFMA2 R4, R67.H0_H0, R4, R36 ;  /* 0x0000000443047231 */ /* 0x008fc40000000824 */
[C---:B------:R-:W-:Y:S02]  /*3d40*/  HFMA2 R5, R67.reuse.H0_H0, R5, R37 ;  /* 0x0000000543057231 */ /* 0x040fe40000000825 */
[C---:B------:R-:W-:Y:S02]  /*3d50*/  HFMA2 R6, R67.reuse.H0_H0, R6, R38 ;  /* 0x0000000643067231 */ /* 0x040fe40000000826 */
[----:B------:R-:W-:Y:S02]  /*3d60*/  HFMA2 R7, R67.H0_H0, R7, R39 ;  /* 0x0000000743077231 */ /* 0x000fe40000000827 */
[----:B------:R-:W-:Y:S02]  /*3d70*/  HMNMX2.NAN R8, R8, c[0x0] [0x1d4].H0_H0, !PT ;  /* 0x2000750008087a40 */ /* 0x000fe40007820000 */
[----:B------:R-:W-:Y:S01]  /*3d80*/  HMNMX2.NAN R9, R9, c[0x0] [0x1d4].H0_H0, !PT ;  /* 0x2000750009097a40 */ /* 0x000fe20007820000 */
[----:B--2---:R-:W-:-:S04]  /*3d90*/  IADD3 R12, P2, R86, R84, RZ ;  /* 0x00000054560c7210 */ /* 0x004fc80007f5e0ff */
[----:B------:R-:W-:Y:S01]  /*3da0*/  IADD3 R86, P3, R12, R84, RZ ;  /* 0x000000540c567210 */ /* 0x000fe20007f7e0ff */
[--C-:B------:R-:W-:Y:S01]  /*3db0*/  IMAD.X R13, R87, 0x1, R2.reuse, P2 ;  /* 0x00000001570d7824 */ /* 0x100fe200010e0602 */
[----:B------:R-:W-:Y:S01]  /*3dc0*/  IADD3 R14, P2, R92, R90, RZ ;  /* 0x0000005a5c0e7210 */ /* 0x000fe20007f5e0ff */
[----:B------:R-:W-:Y:S02]  /*3dd0*/  HMNMX2.NAN R10, R10, c[0x0] [0x1d4].H0_H0, !PT ;  /* 0x200075000a0a7a40 */ /* 0x000fe40007820000 */
[----:B------:R-:W-:Y:S01]  /*3de0*/  HMNMX2.NAN R11, R11, c[0x0] [0x1d4].H0_H0, !PT ;  /* 0x200075000b0b7a40 */ /* 0x000fe20007820000 */
[----:B------:R-:W-:Y:S01]  /*3df0*/  IMAD.X R87, R13, 0x1, R2, P3 ;  /* 0x000000010d577824 */ /* 0x000fe200018e0602 */
[----:B------:R-:W-:Y:S02]  /*3e00*/  HMNMX2.NAN R4, R4, c[0x0] [0x1d4].H0_H0, !PT ;  /* 0x2000750004047a40 */ /* 0x000fe40007820000 */
[----:B------:R-:W-:Y:S02]  /*3e10*/  HMNMX2.NAN R5, R5, c[0x0] [0x1d4].H0_H0, !PT ;  /* 0x2000750005057a40 */ /* 0x000fe40007820000 */
[----:B------:R-:W-:-:S02]  /*3e20*/  HMNMX2.NAN R6, R6, c[0x0] [0x1d4].H0_H0, !PT ;  /* 0x2000750006067a40 */ /* 0x000fc40007820000 */
[----:B------:R-:W-:Y:S01]  /*3e30*/  HMNMX2.NAN R7, R7, c[0x0] [0x1d4].H0_H0, !PT ;  /* 0x2000750007077a40 */ /* 0x000fe20007820000 */
[----:B------:R-:W-:Y:S01]  /*3e40*/  @P6 STG.E.128 [R12.64], R8 ;  /* 0x000000080c006986 */ /* 0x000fe2000c101d06 */
[----:B------:R-:W-:-:S03]  /*3e50*/  IMAD.X R15, R93, 0x1, R91, P2 ;  /* 0x000000015d0f7824 */ /* 0x000fc600010e065b */
[----:B------:R1:W-:Y:S01]  /*3e60*/  @P5 STG.E.128 [R86.64], R4 ;  /* 0x0000000456005986 */ /* 0x0003e2000c101d06 */
[C---:B------:R-:W-:Y:S02]  /*3e70*/  IADD3 R24, R0.reuse, 0xa, RZ ;  /* 0x0000000a00187810 */ /* 0x040fe40007ffe0ff */
[C---:B------:R-:W-:Y:S01]  /*3e80*/  IADD3 R22, R0.reuse, 0xc, RZ ;  /* 0x0000000c00167810 */ /* 0x040fe20007ffe0ff */
[----:B------:R2:W3:Y:S01]  /*3e90*/  @P4 LDG.E.LTC128B.128 R48, [R14.64] ;  /* 0x000000060e304981 */ /* 0x0004e2000c1e1d20 */
[----:B------:R-:W-:Y:S02]  /*3ea0*/  IADD3 R0, R0, 0xe, RZ ;  /* 0x0000000e00007810 */ /* 0x000fe40007ffe0ff */
[-C--:B------:R-:W-:Y:S02]  /*3eb0*/  ISETP.LT.AND P4, PT, R24, R65.reuse, P1 ;  /* 0x000000411800720c */ /* 0x080fe40000f81270 */
[-C--:B------:R-:W-:Y:S02]  /*3ec0*/  ISETP.LT.AND P3, PT, R22, R65.reuse, P1 ;  /* 0x000000411600720c */ /* 0x080fe40000f61270 */
[----:B------:R-:W-:-:S02]  /*3ed0*/  ISETP.LT.AND P1, PT, R0, R65, P1 ;  /* 0x000000410000720c */ /* 0x000fc40000f21270 */
[----:B-1----:R-:W-:-:S05]  /*3ee0*/  IADD3 R4, P2, R14, R90, RZ ;  /* 0x0000005a0e047210 */ /* 0x002fca0007f5e0ff */
[----:B------:R-:W-:Y:S01]  /*3ef0*/  IMAD.X R5, R15, 0x1, R91, P2 ;  /* 0x000000010f057824 */ /* 0x000fe200010e065b */
[----:B------:R-:W-:-:S04]  /*3f00*/  IADD3 R6, P2, R4, R90, RZ ;  /* 0x0000005a04067210 */ /* 0x000fc80007f5e0ff */
[----:B------:R1:W4:Y:S01]  /*3f10*/  @P4 LDG.E.LTC128B.128 R44, [R4.64] ;  /* 0x00000006042c4981 */ /* 0x000322000c1e1d20 */
[----:B------:R-:W-:Y:S01]  /*3f20*/  IMAD.X R7, R5, 0x1, R91, P2 ;  /* 0x0000000105077824 */ /* 0x000fe200010e065b */
[----:B------:R-:W-:-:S04]  /*3f30*/  IADD3 R90, P2, R6, R90, RZ ;  /* 0x0000005a065a7210 */ /* 0x000fc80007f5e0ff */
[----:B------:R1:W4:Y:S01]  /*3f40*/  @P3 LDG.E.LTC128B.128 R40, [R6.64] ;  /* 0x0000000606283981 */ /* 0x000322000c1e1d20 */
[----:B------:R-:W-:-:S05]  /*3f50*/  IMAD.X R91, R7, 0x1, R91, P2 ;  /* 0x00000001075b7824 */ /* 0x000fca00010e065b */
[----:B------:R-:W4:Y:S04]  /*3f60*/  @P1 LDG.E.LTC128B.128 R36, [R90.64] ;  /* 0x000000065a241981 */ /* 0x000f28000c1e1d20 */
[----:B------:R-:W-:Y:S06]  /*3f70*/  BAR.SYNC.DEFER_BLOCKING 0x0 ;  /* 0x0000000000007b1d */ /* 0x000fec0000010000 */
[----:B------:R-:W-:Y:S04]  /*3f80*/  STS [R63], R3 ;  /* 0x000000033f007388 */ /* 0x000fe80000000800 */
[----:B------:R-:W-:Y:S04]  /*3f90*/  STS [R63+0x10], R55 ;  /* 0x000010373f007388 */ /* 0x000fe80000000800 */
[----:B------:R-:W-:Y:S04]  /*3fa0*/  STS [R63+0x20], R33 ;  /* 0x000020213f007388 */ /* 0x000fe80000000800 */
[----:B------:R-:W-:Y:S04]  /*3fb0*/  STS [R63+0x30], R35 ;  /* 0x000030233f007388 */ /* 0x000fe80000000800 */
[----:B------:R-:W-:Y:S04]  /*3fc0*/  STS [R63+0x40], R29 ;  /* 0x0000401d3f007388 */ /* 0x000fe80000000800 */
[----:B------:R-:W-:Y:S04]  /*3fd0*/  STS [R63+0x50], R31 ;  /* 0x0000501f3f007388 */ /* 0x000fe80000000800 */
[----:B------:R-:W-:Y:S04]  /*3fe0*/  STS [R63+0x60], R25 ;  /* 0x000060193f007388 */ /* 0x000fe80000000800 */
[----:B------:R-:W-:Y:S04]  /*3ff0*/  STS [R63+0x70], R27 ;  /* 0x0000701b3f007388 */ /* 0x000fe80000000800 */
[----:B------:R1:W-:Y:S04]  /*4000*/  STS [R63+0x80], R21 ;  /* 0x000080153f007388 */ /* 0x0003e80000000800 */
[----:B------:R-:W-:Y:S04]  /*4010*/  STS [R63+0x90], R23 ;  /* 0x000090173f007388 */ /* 0x000fe80000000800 */
[----:B------:R-:W-:Y:S04]  /*4020*/  STS [R63+0xa0], R57 ;  /* 0x0000a0393f007388 */ /* 0x000fe80000000800 */
[----:B------:R-:W-:Y:S04]  /*4030*/  STS [R63+0xb0], R59 ;  /* 0x0000b03b3f007388 */ /* 0x000fe80000000800 */
[----:B------:R-:W-:Y:S04]  /*4040*/  STS [R63+0xc0], R97 ;  /* 0x0000c0613f007388 */ /* 0x000fe80000000800 */
[----:B------:R-:W-:Y:S04]  /*4050*/  STS [R63+0xd0], R99 ;  /* 0x0000d0633f007388 */ /* 0x000fe80000000800 */
[----:B------:R-:W-:Y:S04]  /*4060*/  STS [R63+0xe0], R101 ;  /* 0x0000e0653f007388 */ /* 0x000fe80000000800 */
[----:B------:R-:W-:Y:S04]  /*4070*/  STS [R63+0xf0], R53 ;  /* 0x0000f0353f007388 */ /* 0x000fe80000000800 */
[----:B------:R-:W-:Y:S06]  /*4080*/  BAR.SYNC.DEFER_BLOCKING 0x0 ;  /* 0x0000000000007b1d */ /* 0x000fec0000010000 */
[----:B------:R-:W3:Y:S04]  /*4090*/  LDS.128 R16, [R66] ;  /* 0x0000000042107984 */ /* 0x000ee80000000c00 */
[----:B--2---:R-:W4:Y:S04]  /*40a0*/  LDS.128 R12, [R66+0x240] ;  /* 0x00024000420c7984 */ /* 0x004f280000000c00 */
[----:B------:R-:W2:Y:S04]  /*40b0*/  LDS.128 R8, [R66+0x480] ;  /* 0x0004800042087984 */ /* 0x000ea80000000c00 */
[----:B-1----:R-:W1:Y:S01]  /*40c0*/  LDS.128 R4, [R66+0x6c0] ;  /* 0x0006c00042047984 */ /* 0x002e620000000c00 */
[----:B------:R-:W-:-:S02]  /*40d0*/  ISETP.LT.AND P3, PT, R20, R65, P0 ;  /* 0x000000411400720c */ /* 0x000fc40000761270 */
[----:B------:R-:W-:-:S05]  /*40e0*/  IADD3 R20, P1, R86, R84, RZ ;  /* 0x0000005456147210 */ /* 0x000fca0007f3e0ff */
[----:B------:R-:W-:Y:S01]  /*40f0*/  IMAD.X R21, R87, 0x1, R2, P1 ;  /* 0x0000000157157824 */ /* 0x000fe200008e0602 */
[-C--:B------:R-:W-:Y:S02]  /*4100*/  ISETP.LT.AND P2, PT, R24, R65.reuse, P0 ;  /* 0x000000411800720c */ /* 0x080fe40000741270 */
[-C--:B------:R-:W-:Y:S02]  /*4110*/  ISETP.LT.AND P1, PT, R22, R65.reuse, P0 ;  /* 0x000000411600720c */ /* 0x080fe40000721270 */
[----:B------:R-:W-:Y:S01]  /*4120*/  ISETP.LT.AND P4, PT, R0, R65, P0 ;  /* 0x000000410000720c */ /* 0x000fe20000781270 */
[C---:B---3--:R-:W-:Y:S02]  /*4130*/  HFMA2 R16, R67.reuse.H0_H0, R16, R48 ;  /* 0x0000001043107231 */ /* 0x048fe40000000830 */
[C---:B------:R-:W-:Y:S02]  /*4140*/  HFMA2 R17, R67.reuse.H0_H0, R17, R49 ;  /* 0x0000001143117231 */ /* 0x040fe40000000831 */
[----:B------:R-:W-:-:S02]  /*4150*/  HFMA2 R18, R67.H0_H0, R18, R50 ;  /* 0x0000001243127231 */ /* 0x000fc40000000832 */
[----:B------:R-:W-:Y:S02]  /*4160*/  HFMA2 R19, R67.H0_H0, R19, R51 ;  /* 0x0000001343137231 */ /* 0x000fe40000000833 */
[----:B------:R-:W-:Y:S02]  /*4170*/  HMNMX2.NAN R16, R16, c[0x0] [0x1d4].H0_H0, !PT ;  /* 0x2000750010107a40 */ /* 0x000fe40007820000 */
[----:B------:R-:W-:Y:S02]  /*4180*/  HMNMX2.NAN R17, R17, c[0x0] [0x1d4].H0_H0, !PT ;  /* 0x2000750011117a40 */ /* 0x000fe40007820000 */
[----:B------:R-:W-:Y:S02]  /*4190*/  HMNMX2.NAN R18, R18, c[0x0] [0x1d4].H0_H0, !PT ;  /* 0x2000750012127a40 */ /* 0x000fe40007820000 */
[----:B------:R-:W-:-:S05]  /*41a0*/  HMNMX2.NAN R19, R19, c[0x0] [0x1d4].H0_H0, !PT ;  /* 0x2000750013137a40 */ /* 0x000fca0007820000 */
[----:B------:R3:W-:Y:S01]  /*41b0*/  @P3 STG.E.128 [R20.64], R16 ;  /* 0x0000001014003986 */ /* 0x0007e2000c101d06 */
[C---:B----4-:R-:W-:Y:S02]  /*41c0*/  HFMA2 R12, R67.reuse.H0_H0, R12, R44 ;  /* 0x0000000c430c7231 */ /* 0x050fe4000000082c */
[C---:B------:R-:W-:Y:S02]  /*41d0*/  HFMA2 R13, R67.reuse.H0_H0, R13, R45 ;  /* 0x0000000d430d7231 */ /* 0x040fe4000000082d */
[C---:B------:R-:W-:Y:S02]  /*41e0*/  HFMA2 R14, R67.reuse.H0_H0, R14, R46 ;  /* 0x0000000e430e7231 */ /* 0x040fe4000000082e */
[C---:B------:R-:W-:Y:S01]  /*41f0*/  HFMA2 R15, R67.reuse.H0_H0, R15, R47 ;  /* 0x0000000f430f7231 */ /* 0x040fe2000000082f */
[----:B---3--:R-:W-:Y:S01]  /*4200*/  IADD3 R16, P0, R20, R84, RZ ;  /* 0x0000005414107210 */ /* 0x008fe20007f1e0ff */
[----:B--2---:R-:W-:-:S03]  /*4210*/  HFMA2 R8, R67.H0_H0, R8, R40 ;  /* 0x0000000843087231 */ /* 0x004fc60000000828 */
[-C--:B------:R-:W-:Y:S01]  /*4220*/  IADD3 R18, P3, R16, R84.reuse, RZ ;  /* 0x0000005410127210 */ /* 0x080fe20007f7e0ff */
[--C-:B------:R-:W-:Y:S01]  /*4230*/  IMAD.X R17, R21, 0x1, R2.reuse, P0 ;  /* 0x0000000115117824 */ /* 0x100fe200000e0602 */
[C---:B------:R-:W-:Y:S02]  /*4240*/  HFMA2 R9, R67.reuse.H0_H0, R9, R41 ;  /* 0x0000000943097231 */ /* 0x040fe40000000829 */
[C---:B------:R-:W-:Y:S01]  /*4250*/  HFMA2 R10, R67.reuse.H0_H0, R10, R42 ;  /* 0x0000000a430a7231 */ /* 0x040fe2000000082a */
[----:B------:R-:W-:Y:S01]  /*4260*/  IADD3 R84, P0, R18, R84, RZ ;  /* 0x0000005412547210 */ /* 0x000fe20007f1e0ff */
[C---:B------:R-:W-:Y:S01]  /*4270*/  HFMA2 R11, R67.reuse.H0_H0, R11, R43 ;  /* 0x0000000b430b7231 */ /* 0x040fe2000000082b */
[----:B------:R-:W-:Y:S01]  /*4280*/  IMAD.X R19, R17, 0x1, R2, P3 ;  /* 0x0000000111137824 */ /* 0x000fe200018e0602 */
[C---:B-1----:R-:W-:Y:S02]  /*4290*/  HFMA2 R4, R67.reuse.H0_H0, R4, R36 ;  /* 0x0000000443047231 */ /* 0x042fe40000000824 */
[----:B------:R-:W-:-:S02]  /*42a0*/  HFMA2 R5, R67.H0_H0, R5, R37 ;  /* 0x0000000543057231 */ /* 0x000fc40000000825 */
[C---:B------:R-:W-:Y:S02]  /*42b0*/  HFMA2 R6, R67.reuse.H0_H0, R6, R38 ;  /* 0x0000000643067231 */ /* 0x040fe40000000826 */
[----:B------:R-:W-:Y:S02]  /*42c0*/  HFMA2 R7, R67.H0_H0, R7, R39 ;  /* 0x0000000743077231 */ /* 0x000fe40000000827 */
[----:B------:R-:W-:Y:S02]  /*42d0*/  HMNMX2.NAN R12, R12, c[0x0] [0x1d4].H0_H0, !PT ;  /* 0x200075000c0c7a40 */ /* 0x000fe40007820000 */
[----:B------:R-:W-:Y:S02]  /*42e0*/  HMNMX2.NAN R13, R13, c[0x0] [0x1d4].H0_H0, !PT ;  /* 0x200075000d0d7a40 */ /* 0x000fe40007820000 */
[----:B------:R-:W-:Y:S02]  /*42f0*/  HMNMX2.NAN R14, R14, c[0x0] [0x1d4].H0_H0, !PT ;  /* 0x200075000e0e7a40 */ /* 0x000fe40007820000 */
[----:B------:R-:W-:Y:S01]  /*4300*/  HMNMX2.NAN R15, R15, c[0x0] [0x1d4].H0_H0, !PT ;  /* 0x200075000f0f7a40 */ /* 0x000fe20007820000 */
[----:B------:R-:W-:Y:S01]  /*4310*/  IMAD.X R85, R19, 0x1, R2, P0 ;  /* 0x0000000113557824 */ /* 0x000fe200000e0602 */
[----:B------:R-:W-:-:S02]  /*4320*/  HMNMX2.NAN R8, R8, c[0x0] [0x1d4].H0_H0, !PT ;  /* 0x2000750008087a40 */ /* 0x000fc40007820000 */
[----:B------:R-:W-:Y:S02]  /*4330*/  HMNMX2.NAN R9, R9, c[0x0] [0x1d4].H0_H0, !PT ;  /* 0x2000750009097a40 */ /* 0x000fe40007820000 */
[----:B------:R-:W-:Y:S02]  /*4340*/  HMNMX2.NAN R10, R10, c[0x0] [0x1d4].H0_H0, !PT ;  /* 0x200075000a0a7a40 */ /* 0x000fe40007820000 */
[----:B------:R-:W-:Y:S02]  /*4350*/  HMNMX2.NAN R11, R11, c[0x0] [0x1d4].H0_H0, !PT ;  /* 0x200075000b0b7a40 */ /* 0x000fe40007820000 */
[----:B------:R-:W-:Y:S02]  /*4360*/  HMNMX2.NAN R4, R4, c[0x0] [0x1d4].H0_H0, !PT ;  /* 0x2000750004047a40 */ /* 0x000fe40007820000 */
[----:B------:R-:W-:Y:S02]  /*4370*/  HMNMX2.NAN R5, R5, c[0x0] [0x1d4].H0_H0, !PT ;  /* 0x2000750005057a40 */ /* 0x000fe40007820000 */
[----:B------:R-:W-:-:S02]  /*4380*/  HMNMX2.NAN R6, R6, c[0x0] [0x1d4].H0_H0, !PT ;  /* 0x2000750006067a40 */ /* 0x000fc40007820000 */
[----:B------:R-:W-:Y:S01]  /*4390*/  HMNMX2.NAN R7, R7, c[0x0] [0x1d4].H0_H0, !PT ;  /* 0x2000750007077a40 */ /* 0x000fe20007820000 */
[----:B------:R1:W-:Y:S04]  /*43a0*/  @P2 STG.E.128 [R16.64], R12 ;  /* 0x0000000c10002986 */ /* 0x0003e8000c101d06 */
[----:B------:R1:W-:Y:S04]  /*43b0*/  @P1 STG.E.128 [R18.64], R8 ;  /* 0x0000000812001986 */ /* 0x0003e8000c101d06 */
[----:B------:R1:W-:Y:S02]  /*43c0*/  @P4 STG.E.128 [R84.64], R4 ;  /* 0x0000000454004986 */ /* 0x0003e4000c101d06 */
.L_x_59:
[----:B------:R-:W-:Y:S01]  /*43d0*/  IADD3 R71, R71, c[0x0][0xc], RZ ;  /* 0x0000030047477a10 */ /* 0x000fe20007ffe0ff */
[----:B-1----:R-:W-:Y:S05]  /*43e0*/  BRA `(.L_x_63) ;  /* 0xffffc4f000007947 */ /* 0x002fea000383ffff */
.L_x_47:
[----:B------:R-:W-:Y:S02]  /*43f0*/  MOV R7, R70 ;  /* 0x0000004600077202 */ /* 0x000fe40000000f00 */
[----:B------:R-:W-:-:S02]  /*4400*/  MOV R0, 0x4420 ;  /* 0x0000442000007802 */ /* 0x000fc40000000f00 */
[----:B------:R-:W-:Y:S05]  /*4410*/  CALL.REL.NOINC `($__internal_1_$__cuda_sm70_shflsync_idx_p) ;  /* 0x000003a000007944 */ /* 0x000fea0003c00000 */
[----:B-12---:R-:W-:Y:S05]  /*4420*/  BRA `(.L_x_64) ;  /* 0xffffc53000007947 */ /* 0x006fea000383ffff */
.L_x_50:
[----:B------:R-:W-:Y:S01]  /*4430*/  IMAD.MOV.U32 R7, RZ, RZ, R70 ;  /* 0x000000ffff077224 */ /* 0x000fe200078e0046 */
[----:B------:R-:W-:-:S02]  /*4440*/  MOV R6, 0x1f ;  /* 0x0000001f00067802 */ /* 0x000fc40000000f00 */
[----:B------:R-:W-:Y:S02]  /*4450*/  MOV R0, 0x4470 ;  /* 0x0000447000007802 */ /* 0x000fe40000000f00 */
[----:B-1----:R-:W-:Y:S05]  /*4460*/  CALL.REL.NOINC `($__internal_1_$__cuda_sm70_shflsync_idx_p) ;  /* 0x0000035000007944 */ /* 0x002fea0003c00000 */
[----:B--2---:R-:W-:Y:S01]  /*4470*/  MOV R0, R6 ;  /* 0x0000000600007202 */ /* 0x004fe20000000f00 */
[----:B-1----:R-:W-:Y:S05]  /*4480*/  BRA `(.L_x_65) ;  /* 0xffffc53000007947 */ /* 0x002fea000383ffff */
.L_x_54:
[----:B------:R-:W-:Y:S02]  /*4490*/  MOV R7, 0x1 ;  /* 0x0000000100077802 */ /* 0x000fe40000000f00 */
[----:B------:R-:W-:Y:S02]  /*44a0*/  MOV R5, 0x44c0 ;  /* 0x000044c000057802 */ /* 0x000fe40000000f00 */
[----:B-12---:R-:W-:Y:S05]  /*44b0*/  CALL.REL.NOINC `($__internal_2_$__cuda_sm70_shflsync_up_p) ;  /* 0x0000035000007944 */ /* 0x006fea0003c00000 */
[----:B--2---:R-:W-:Y:S01]  /*44c0*/  MOV R5, R7 ;  /* 0x0000000700057202 */ /* 0x004fe20000000f00 */
[----:B-1----:R-:W-:Y:S05]  /*44d0*/  BRA `(.L_x_66) ;  /* 0xffffc6e000007947 */ /* 0x002fea000383ffff */
.L_x_55:
[----:B------:R-:W-:Y:S02]  /*44e0*/  MOV R7, 0x2 ;  /* 0x0000000200077802 */ /* 0x000fe40000000f00 */
[----:B------:R-:W-:Y:S02]  /*44f0*/  MOV R5, 0x4510 ;  /* 0x0000451000057802 */ /* 0x000fe40000000f00 */
[----:B-12---:R-:W-:Y:S05]  /*4500*/  CALL.REL.NOINC `($__internal_2_$__cuda_sm70_shflsync_up_p) ;  /* 0x0000030000007944 */ /* 0x006fea0003c00000 */
[----:B------:R-:W-:Y:S02]  /*4510*/  ISETP.GE.U32.AND P0, PT, R82, 0x2, PT ;  /* 0x000000025200780c */ /* 0x000fe40003f06070 */
[----:B------:R-:W-:Y:S02]  /*4520*/  MOV R5, 0x4570 ;  /* 0x0000457000057802 */ /* 0x000fe40000000f00 */
[----:B--2---:R-:W-:-:S05]  /*4530*/  SEL R7, R7, RZ, P0 ;  /* 0x000000ff07077207 */ /* 0x004fca0000000000 */
[----:B-1----:R-:W-:Y:S02]  /*4540*/  IMAD.IADD R2, R2, 0x1, R7 ;  /* 0x0000000102027824 */ /* 0x002fe400078e0207 */
[----:B------:R-:W-:Y:S02]  /*4550*/  IMAD.MOV.U32 R7, RZ, RZ, 0x4 ;  /* 0x00000004ff077424 */ /* 0x000fe400078e00ff */
[----:B------:R-:W-:Y:S05]  /*4560*/  CALL.REL.NOINC `($__internal_2_$__cuda_sm70_shflsync_up_p) ;  /* 0x000002a000007944 */ /* 0x000fea0003c00000 */
        /* <DEDUP_REMOVED lines=12> */
[----:B------:R-:W-:Y:S01]  /*4630*/  ISETP.GE.U32.AND P0, PT, R82, 0x10, PT ;  /* 0x000000105200780c */ /* 0x000fe20003f06070 */
[----:B-1----:R-:W-:Y:S01]  /*4640*/  IMAD.MOV.U32 R6, RZ, RZ, 0x1f ;  /* 0x0000001fff067424 */ /* 0x002fe200078e00ff */
[----:B------:R-:W-:Y:S02]  /*4650*/  MOV R0, 0x46a0 ;  /* 0x000046a000007802 */ /* 0x000fe40000000f00 */
[----:B--2---:R-:W-:-:S05]  /*4660*/  SEL R7, R7, RZ, P0 ;  /* 0x000000ff07077207 */ /* 0x004fca0000000000 */
[----:B------:R-:W-:-:S04]  /*4670*/  IMAD.IADD R2, R2, 0x1, R7 ;  /* 0x0000000102027824 */ /* 0x000fc800078e0207 */
[----:B------:R-:W-:Y:S02]  /*4680*/  IMAD.MOV.U32 R7, RZ, RZ, R2 ;  /* 0x000000ffff077224 */ /* 0x000fe400078e0002 */
[----:B------:R-:W-:Y:S05]  /*4690*/  CALL.REL.NOINC `($__internal_1_$__cuda_sm70_shflsync_idx_p) ;  /* 0x0000012000007944 */ /* 0x000fea0003c00000 */
[----:B--2---:R-:W-:Y:S01]  /*46a0*/  MOV R0, R6 ;  /* 0x0000000600007202 */ /* 0x004fe20000000f00 */
[----:B-1----:R-:W-:Y:S05]  /*46b0*/  BRA `(.L_x_67) ;  /* 0xffffc65000007947 */ /* 0x002fea000383ffff */
.L_x_57:
[----:B------:R-:W-:Y:S02]  /*46c0*/  SEL R0, RZ, 0x1, P0 ;  /* 0x00000001ff007807 */ /* 0x000fe40000000000 */
[----:B------:R-:W-:Y:S02]  /*46d0*/  MOV R2, 0x46f0 ;  /* 0x000046f000027802 */ /* 0x000fe40000000f00 */
[----:B-12---:R-:W-:Y:S05]  /*46e0*/  CALL.REL.NOINC `($__internal_3_$__cuda_sm70_votesync_ballot) ;  /* 0x0000017000007944 */ /* 0x006fea0003c00000 */
[----:B------:R-:W-:Y:S01]  /*46f0*/  MOV R2, R0 ;  /* 0x0000000000027202 */ /* 0x000fe20000000f00 */
[----:B------:R-:W-:Y:S05]  /*4700*/  BRA `(.L_x_68) ;  /* 0xffffc67000007947 */ /* 0x000fea000383ffff */
.L_x_58:
[----:B------:R-:W-:Y:S01]  /*4710*/  IMAD.MOV.U32 R6, RZ, RZ, R0 ;  /* 0x000000ffff067224 */ /* 0x000fe200078e0000 */
[----:B------:R-:W-:Y:S02]  /*4720*/  MOV R7, R70 ;  /* 0x0000004600077202 */ /* 0x000fe40000000f00 */
[----:B------:R-:W-:Y:S02]  /*4730*/  MOV R0, 0x4750 ;  /* 0x0000475000007802 */ /* 0x000fe40000000f00 */
[----:B-12---:R-:W-:Y:S05]  /*4740*/  CALL.REL.NOINC `($__internal_1_$__cuda_sm70_shflsync_idx_p) ;  /* 0x0000007000007944 */ /* 0x006fea0003c00000 */
[----:B--2---:R-:W-:Y:S01]  /*4750*/  MOV R68, R6 ;  /* 0x0000000600447202 */ /* 0x004fe20000000f00 */
[----:B-1----:R-:W-:Y:S05]  /*4760*/  BRA `(.L_x_69) ;  /* 0xffffc69000007947 */ /* 0x002fea000383ffff */
.L_x_60:
[----:B------:R-:W-:Y:S02]  /*4770*/  MOV R6, RZ ;  /* 0x000000ff00067202 */ /* 0x000fe40000000f00 */
[----:B------:R-:W-:-:S02]  /*4780*/  MOV R0, 0x47a0 ;  /* 0x000047a000007802 */ /* 0x000fc40000000f00 */
[----:B-----5:R-:W-:Y:S05]  /*4790*/  CALL.REL.NOINC `($__internal_1_$__cuda_sm70_shflsync_idx_p) ;  /* 0x0000002000007944 */ /* 0x020fea0003c00000 */
[----:B--2---:R-:W-:Y:S01]  /*47a0*/  MOV R63, R6 ;  /* 0x00000006003f7202 */ /* 0x004fe20000000f00 */
[----:B-1----:R-:W-:Y:S05]  /*47b0*/  BRA `(.L_x_70) ;  /* 0xffffcc6000007947 */ /* 0x002fea000383ffff */
        .weak           $__internal_1_$__cuda_sm70_shflsync_idx_p
        .type           $__internal_1_$__cuda_sm70_shflsync_idx_p,@function
        .size           $__internal_1_$__cuda_sm70_shflsync_idx_p,($__internal_2_$__cuda_sm70_shflsync_up_p - $__internal_1_$__cuda_sm70_shflsync_idx_p)
$__internal_1_$__cuda_sm70_shflsync_idx_p:
[----:B------:R-:W-:Y:S01]  /*47c0*/  MOV R20, R0 ;  /* 0x0000000000147202 */ /* 0x000fe20000000f00 */
[----:B------:R-:W-:Y:S04]  /*47d0*/  WARPSYNC R3 ;  /* 0x0000000300007348 */ /* 0x000fe80003800000 */
[----:B------:R-:W-:Y:S01]  /*47e0*/  MOV R21, 0x0 ;  /* 0x0000000000157802 */ /* 0x000fe20000000f00 */
[----:B------:R1:W2:Y:S03]  /*47f0*/  SHFL.IDX PT, R6, R7, R6, R4 ;  /* 0x0000000607067389 */ /* 0x0002a600000e0004 */
[----:B------:R-:W-:Y:S05]  /*4800*/  RET.REL.NODEC R20 `(_ZN7cutlass6KernelINS_4gemm6kernel13GroupedKernelINS2_7B2bGemmINS1_11threadblock16B2bMmaMultistageINS1_9GemmShapeILi64ELi64ELi32EEENS_9transform11threadblock28PredicatedTileAccessIteratorINS_11MatrixShapeILi64ELi32EEENS_6half_tENS_6layout8RowMajorELi1ENS9_29PitchLinearWarpRakedThreadMapINS_16PitchLinearShapeILi32ELi64EEELi128ENSI_ILi4ELi8EEELi8EEENS_5ArrayISE_Li8ELb0EEELb0ENSF_9NoPermuteEEENSA_25RegularTileAccessIteratorISD_SE_NSF_37RowMajorTensorOpMultiplicandCrosswiseILi16ELi32EEELi0ESL_Li16EEELNS_4arch14CacheOperation4KindE1ENSB_INSC_ILi32ELi64EEESE_NSF_11ColumnMajorELi0ESL_SN_Lb0ESO_EENSQ_ISX_SE_NSF_40ColumnMajorTensorOpMultiplicandCrosswiseILi16ELi32EEELi1ESL_Li16EEELSW_1ENS7_ILi64ELi128ELi32EEENS1_4warp27MmaTensorOpFragmentIteratorINSC_ILi16ELi16EEENSC_ILi16ELi64EEELi32ESE_SE_SY_NS7_ILi16ELi8ELi16EEENS_8epilogue6thread21LinearCombinationReluISE_Li4ESE_SE_LNS1A_9ScaleType4KindE2ELNS_15FloatRoundStyleE2EEEEENSA_14VectorIteratorINSA_30PredicatedVectorAccessIteratorINSC_ILi64ELi64EEENSC_ILi16ELi32EEESE_SG_Li2ELb0EEEEENS9_4warp22VectorFragmentIteratorINSC_ILi1ELi8EEESE_SG_S18_Li2EEENSB_INSC_ILi32ELi128EEESE_SY_Li0ENSH_INSI_ILi32ELi128EEELi128ESK_Li8EEESN_Lb0ESO_EENSQ_IS1R_SE_S11_Li1ES1T_Li16EEELSW_1ESE_SG_S1F_NS5_9MmaPolicyINS14_11MmaTensorOpINS7_ILi16ELi64ELi32EEESE_SS_SE_S11_SE_SG_NS14_17MmaTensorOpPolicyINSU_3MmaIS18_Li32ESE_SG_SE_SY_SE_SG_NSU_13OpMultiplyAddEEENSC_ILi1ELi1EEEEELi1ELb0EbEENSC_ILi0ELi0EEES26_Li1EEENS1W_INS1X_INS7_ILi16ELi128ELi32EEESE_SS_SE_S11_SE_SG_S24_Li1ELb0EbEES26_S26_Li1EEELi3EbEENS19_11threadblock8EpilogueIS13_S29_Li1ENS2C_22PredicatedTileIteratorINS2C_26OutputTileOptimalThreadMapINS2C_15OutputTileShapeILi128ELi8ELi4ELi1ELi1EEENS2G_ILi1ELi2ELi1ELi1ELi2EEELi128ELi8ELi16EEESE_Lb0ESO_Lb0EEENS19_4warp24FragmentIteratorTensorOpIS28_S18_SE_NSM_ISE_Li4ELb0EEESG_EENS2L_20TileIteratorTensorOpIS28_S18_SE_SG_EENS2C_18SharedLoadIteratorINS2J_18CompactedThreadMapESE_Li16EEENS1B_ISE_Li8ESE_SE_LS1D_1ELS1E_2EEENSC_ILi0ELi16EEELi1ELi1EEENS5_32B2bGemmGroupedThreadblockSwizzleIS8_SG_LNS2_17GroupScheduleModeE0ELi128ELi128EEEEEEEEEvNT_6ParamsE) ;  /* 0xffffb7f014007950 */ /* 0x000fea0003c3ffff */
        .weak           $__internal_2_$__cuda_sm70_shflsync_up_p
        .type           $__internal_2_$__cuda_sm70_shflsync_up_p,@function
        .size           $__internal_2_$__cuda_sm70_shflsync_up_p,($__internal_3_$__cuda_sm70_votesync_ballot - $__internal_2_$__cuda_sm70_shflsync_up_p)
$__internal_2_$__cuda_sm70_shflsync_up_p:
[----:B------:R-:W-:Y:S01]  /*4810*/  MOV R8, R5 ;  /* 0x0000000500087202 */ /* 0x000fe20000000f00 */
[----:B------:R-:W-:Y:S04]  /*4820*/  WARPSYNC R0 ;  /* 0x0000000000007348 */ /* 0x000fe80003800000 */
[----:B------:R-:W-:Y:S01]  /*4830*/  MOV R9, 0x0 ;  /* 0x0000000000097802 */ /* 0x000fe20000000f00 */
[----:B------:R1:W2:Y:S03]  /*4840*/  SHFL.UP PT, R7, R2, R7, R6 ;  /* 0x0400000702077389 */ /* 0x0002a600000e0006 */
[----:B------:R-:W-:Y:S05]  /*4850*/  RET.REL.NODEC R8 `(_ZN7cutlass6KernelINS_4gemm6kernel13GroupedKernelINS2_7B2bGemmINS1_11threadblock16B2bMmaMultistageINS1_9GemmShapeILi64ELi64ELi32EEENS_9transform11threadblock28PredicatedTileAccessIteratorINS_11MatrixShapeILi64ELi32EEENS_6half_tENS_6layout8RowMajorELi1ENS9_29PitchLinearWarpRakedThreadMapINS_16PitchLinearShapeILi32ELi64EEELi128ENSI_ILi4ELi8EEELi8EEENS_5ArrayISE_Li8ELb0EEELb0ENSF_9NoPermuteEEENSA_25RegularTileAccessIteratorISD_SE_NSF_37RowMajorTensorOpMultiplicandCrosswiseILi16ELi32EEELi0ESL_Li16EEELNS_4arch14CacheOperation4KindE1ENSB_INSC_ILi32ELi64EEESE_NSF_11ColumnMajorELi0ESL_SN_Lb0ESO_EENSQ_ISX_SE_NSF_40ColumnMajorTensorOpMultiplicandCrosswiseILi16ELi32EEELi1ESL_Li16EEELSW_1ENS7_ILi64ELi128ELi32EEENS1_4warp27MmaTensorOpFragmentIteratorINSC_ILi16ELi16EEENSC_ILi16ELi64EEELi32ESE_SE_SY_NS7_ILi16ELi8ELi16EEENS_8epilogue6thread21LinearCombinationReluISE_Li4ESE_SE_LNS1A_9ScaleType4KindE2ELNS_15FloatRoundStyleE2EEEEENSA_14VectorIteratorINSA_30PredicatedVectorAccessIteratorINSC_ILi64ELi64EEENSC_ILi16ELi32EEESE_SG_Li2ELb0EEEEENS9_4warp22VectorFragmentIteratorINSC_ILi1ELi8EEESE_SG_S18_Li2EEENSB_INSC_ILi32ELi128EEESE_SY_Li0ENSH_INSI_ILi32ELi128EEELi128ESK_Li8EEESN_Lb0ESO_EENSQ_IS1R_SE_S11_Li1ES1T_Li16EEELSW_1ESE_SG_S1F_NS5_9MmaPolicyINS14_11MmaTensorOpINS7_ILi16ELi64ELi32EEESE_SS_SE_S11_SE_SG_NS14_17MmaTensorOpPolicyINSU_3MmaIS18_Li32ESE_SG_SE_SY_SE_SG_NSU_13OpMultiplyAddEEENSC_ILi1ELi1EEEEELi1ELb0EbEENSC_ILi0ELi0EEES26_Li1EEENS1W_INS1X_INS7_ILi16ELi128ELi32EEESE_SS_SE_S11_SE_SG_S24_Li1ELb0EbEES26_S26_Li1EEELi3EbEENS19_11threadblock8EpilogueIS13_S29_Li1ENS2C_22PredicatedTileIteratorINS2C_26OutputTileOptimalThreadMapINS2C_15OutputTileShapeILi128ELi8ELi4ELi1ELi1EEENS2G_ILi1ELi2ELi1ELi1ELi2EEELi128ELi8ELi16EEESE_Lb0ESO_Lb0EEENS19_4warp24FragmentIteratorTensorOpIS28_S18_SE_NSM_ISE_Li4ELb0EEESG_EENS2L_20TileIteratorTensorOpIS28_S18_SE_SG_EENS2C_18SharedLoadIteratorINS2J_18CompactedThreadMapESE_Li16EEENS1B_ISE_Li8ESE_SE_LS1D_1ELS1E_2EEENSC_ILi0ELi16EEELi1ELi1EEENS5_32B2bGemmGroupedThreadblockSwizzleIS8_SG_LNS2_17GroupScheduleModeE0ELi128ELi128EEEEEEEEEvNT_6ParamsE) ;  /* 0xffffb7a008007950 */ /* 0x000fea0003c3ffff */
        .weak           $__internal_3_$__cuda_sm70_votesync_ballot
        .type           $__internal_3_$__cuda_sm70_votesync_ballot,@function
        .size           $__internal_3_$__cuda_sm70_votesync_ballot,(.L_x_73 - $__internal_3_$__cuda_sm70_votesync_ballot)
$__internal_3_$__cuda_sm70_votesync_ballot:
[----:B------:R-:W-:Y:S01]  /*4860*/  ISETP.NE.U32.AND P0, PT, R0, 0x1, PT ;  /* 0x000000010000780c */ /* 0x000fe20003f05070 */
[----:B------:R-:W-:Y:S01]  /*4870*/  IMAD.MOV.U32 R6, RZ, RZ, R2 ;  /* 0x000000ffff067224 */ /* 0x000fe200078e0002 */
[----:B------:R-:W-:Y:S01]  /*4880*/  WARPSYNC 0xffffffff ;  /* 0xffffffff00007948 */ /* 0x000fe20003800000 */
[----:B------:R-:W-:-:S10]  /*4890*/  IMAD.MOV.U32 R7, RZ, RZ, 0x0 ;  /* 0x00000000ff077424 */ /* 0x000fd400078e00ff */
[----:B------:R-:W-:Y:S01]  /*48a0*/  VOTE.ANY R0, PT, !P0 ;  /* 0x0000000000007806 */ /* 0x000fe200040e0100 */
[----:B------:R-:W-:Y:S06]  /*48b0*/  RET.REL.NODEC R6 `(_ZN7cutlass6KernelINS_4gemm6kernel13GroupedKernelINS2_7B2bGemmINS1_11threadblock16B2bMmaMultistageINS1_9GemmShapeILi64ELi64ELi32EEENS_9transform11threadblock28PredicatedTileAccessIteratorINS_11MatrixShapeILi64ELi32EEENS_6half_tENS_6layout8RowMajorELi1ENS9_29PitchLinearWarpRakedThreadMapINS_16PitchLinearShapeILi32ELi64EEELi128ENSI_ILi4ELi8EEELi8EEENS_5ArrayISE_Li8ELb0EEELb0ENSF_9NoPermuteEEENSA_25RegularTileAccessIteratorISD_SE_NSF_37RowMajorTensorOpMultiplicandCrosswiseILi16ELi32EEELi0ESL_Li16EEELNS_4arch14CacheOperation4KindE1ENSB_INSC_ILi32ELi64EEESE_NSF_11ColumnMajorELi0ESL_SN_Lb0ESO_EENSQ_ISX_SE_NSF_40ColumnMajorTensorOpMultiplicandCrosswiseILi16ELi32EEELi1ESL_Li16EEELSW_1ENS7_ILi64ELi128ELi32EEENS1_4warp27MmaTensorOpFragmentIteratorINSC_ILi16ELi16EEENSC_ILi16ELi64EEELi32ESE_SE_SY_NS7_ILi16ELi8ELi16EEENS_8epilogue6thread21LinearCombinationReluISE_Li4ESE_SE_LNS1A_9ScaleType4KindE2ELNS_15FloatRoundStyleE2EEEEENSA_14VectorIteratorINSA_30PredicatedVectorAccessIteratorINSC_ILi64ELi64EEENSC_ILi16ELi32EEESE_SG_Li2ELb0EEEEENS9_4warp22VectorFragmentIteratorINSC_ILi1ELi8EEESE_SG_S18_Li2EEENSB_INSC_ILi32ELi128EEESE_SY_Li0ENSH_INSI_ILi32ELi128EEELi128ESK_Li8EEESN_Lb0ESO_EENSQ_IS1R_SE_S11_Li1ES1T_Li16EEELSW_1ESE_SG_S1F_NS5_9MmaPolicyINS14_11MmaTensorOpINS7_ILi16ELi64ELi32EEESE_SS_SE_S11_SE_SG_NS14_17MmaTensorOpPolicyINSU_3MmaIS18_Li32ESE_SG_SE_SY_SE_SG_NSU_13OpMultiplyAddEEENSC_ILi1ELi1EEEEELi1ELb0EbEENSC_ILi0ELi0EEES26_Li1EEENS1W_INS1X_INS7_ILi16ELi128ELi32EEESE_SS_SE_S11_SE_SG_S24_Li1ELb0EbEES26_S26_Li1EEELi3EbEENS19_11threadblock8EpilogueIS13_S29_Li1ENS2C_22PredicatedTileIteratorINS2C_26OutputTileOptimalThreadMapINS2C_15OutputTileShapeILi128ELi8ELi4ELi1ELi1EEENS2G_ILi1ELi2ELi1ELi1ELi2EEELi128ELi8ELi16EEESE_Lb0ESO_Lb0EEENS19_4warp24FragmentIteratorTensorOpIS28_S18_SE_NSM_ISE_Li4ELb0EEESG_EENS2L_20TileIteratorTensorOpIS28_S18_SE_SG_EENS2C_18SharedLoadIteratorINS2J_18CompactedThreadMapESE_Li16EEENS1B_ISE_Li8ESE_SE_LS1D_1ELS1E_2EEENSC_ILi0ELi16EEELi1ELi1EEENS5_32B2bGemmGroupedThreadblockSwizzleIS8_SG_LNS2_17GroupScheduleModeE0ELi128ELi128EEEEEEEEEvNT_6ParamsE) ;  /* 0xffffb74006007950 */ /* 0x000fec0003c3ffff */
.L_x_71:
        /* <DEDUP_REMOVED lines=12> */
.L_x_73:


//--------------------- .nv.shared._ZN7cutlass9reference6device6kernel13TensorForEachINS1_6detail14TensorReLuFuncINS_6half_tENS_6layout8RowMajorEEELi2ENS9_6ParamsEEEvNS_5CoordIXT0_EilEET1_ --------------------------
	.section	.nv.shared._ZN7cutlass9reference6device6kernel13TensorForEachINS1_6detail14TensorReLuFuncINS_6half_tENS_6layout8RowMajorEEELi2ENS9_6ParamsEEEvNS_5CoordIXT0_EilEET1_,"aw",@nobits
	.sectionflags	@""
	.align	16


//--------------------- .nv.global                --------------------------
	.section	.nv.global,"aw",@nobits
.nv.global:
	.type		_ZN34_INTERNAL_1c6db0d3_4_k_cu_371cd5504cute1_E,@object
	.size		_ZN34_INTERNAL_1c6db0d3_4_k_cu_371cd5504cute1_E,(_ZN34_INTERNAL_1c6db0d3_4_k_cu_371cd5504cuda3std3__45__cpo6cbeginE - _ZN34_INTERNAL_1c6db0d3_4_k_cu_371cd5504cute1_E)
_ZN34_INTERNAL_1c6db0d3_4_k_cu_371cd5504cute1_E:
	.zero		1
	.type		_ZN34_INTERNAL_1c6db0d3_4_k_cu_371cd5504cuda3std3__45__cpo6cbeginE,@object
	.size		_ZN34_INTERNAL_1c6db0d3_4_k_cu_371cd5504cuda3std3__45__cpo6cbeginE,(_ZN34_INTERNAL_1c6db0d3_4_k_cu_371cd5504cuda3std3__48in_placeE - _ZN34_INTERNAL_1c6db0d3_4_k_cu_371cd5504cuda3std3__45__cpo6cbeginE)
_ZN34_INTERNAL_1c6db0d3_4_k_cu_371cd5504cuda3std3__45__cpo6cbeginE:
	.zero		1
	.type		_ZN34_INTERNAL_1c6db0d3_4_k_cu_371cd5504cuda3std3__48in_placeE,@object
	.size		_ZN34_INTERNAL_1c6db0d3_4_k_cu_371cd5504cuda3std3__48in_placeE,(_ZN34_INTERNAL_1c6db0d3_4_k_cu_371cd5504cuda3std6ranges3__45__cpo9iter_moveE - _ZN34_INTERNAL_1c6db0d3_4_k_cu_371cd5504cuda3std3__48in_placeE)
_ZN34_INTERNAL_1c6db0d3_4_k_cu_371cd5504cuda3std3__48in_placeE:
	.zero		1
	.type		_ZN34_INTERNAL_1c6db0d3_4_k_cu_371cd5504cuda3std6ranges3__45__cpo9iter_moveE,@object
	.size		_ZN34_INTERNAL_1c6db0d3_4_k_cu_371cd5504cuda3std6ranges3__45__cpo9iter_moveE,(_ZN34_INTERNAL_1c6db0d3_4_k_cu_371cd5504cuda3std3__45__cpo5beginE - _ZN34_INTERNAL_1c6db0d3_4_k_cu_371cd5504cuda3std6ranges3__45__cpo9iter_moveE)
_ZN34_INTERNAL_1c6db0d3_4_k_cu_371cd5504cuda3std6ranges3__45__cpo9iter_moveE:
	.zero		1
	.type		_ZN34_INTERNAL_1c6db0d3_4_k_cu_371cd5504cuda3std3__45__cpo5beginE,@object
	.size		_ZN34_INTERNAL_1c6db0d3_4_k_cu_371cd5504cuda3std3__45__cpo5beginE,(_ZN34_INTERNAL_1c6db0d3_4_k_cu_371cd5504cuda3std3__436_GLOBAL__N__1c6db0d3_4_k_cu_371cd5506ignoreE - _ZN34_INTERNAL_1c6db0d3_4_k_cu_371cd5504cuda3std3__45__cpo5beginE)
_ZN34_INTERNAL_1c6db0d3_4_k_cu_371cd5504cuda3std3__45__cpo5beginE:
	.zero		1
	.type		_ZN34_INTERNAL_1c6db0d3_4_k_cu_371cd5504cuda3std3__436_GLOBAL__N__1c6db0d3_4_k_cu_371cd5506ignoreE,@object
	.size		_ZN34_INTERNAL_1c6db0d3_4_k_cu_371cd5504cuda3std3__436_GLOBAL__N__1c6db0d3_4_k_cu_371cd5506ignoreE,(_ZN34_INTERNAL_1c6db0d3_4_k_cu_371cd5504cute7productE - _ZN34_INTERNAL_1c6db0d3_4_k_cu_371cd5504cuda3std3__436_GLOBAL__N__1c6db0d3_4_k_cu_371cd5506ignoreE)
_ZN34_INTERNAL_1c6db0d3_4_k_cu_371cd5504cuda3std3__436_GLOBAL__N__1c6db0d3_4_k_cu_371cd5506ignoreE:
	.zero		1
	.type		_ZN34_INTERNAL_1c6db0d3_4_k_cu_371cd5504cute7productE,@object
	.size		_ZN34_INTERNAL_1c6db0d3_4_k_cu_371cd5504cute7productE,(_ZN34_INTERNAL_1c6db0d3_4_k_cu_371cd5504cuda3std3__45__cpo3endE - _ZN34_INTERNAL_1c6db0d3_4_k_cu_371cd5504cute7productE)
_ZN34_INTERNAL_1c6db0d3_4_k_cu_371cd5504cute7productE:
	.zero		1
	.type		_ZN34_INTERNAL_1c6db0d3_4_k_cu_371cd5504cuda3std3__45__cpo3endE,@object
	.size		_ZN34_INTERNAL_1c6db0d3_4_k_cu_371cd5504cuda3std3__45__cpo3endE,(_ZN34_INTERNAL_1c6db0d3_4_k_cu_371cd5504cuda3std3__419piecewise_constructE - _ZN34_INTERNAL_1c6db0d3_4_k_cu_371cd5504cuda3std3__45__cpo3endE)
_ZN34_INTERNAL_1c6db0d3_4_k_cu_371cd5504cuda3std3__45__cpo3endE:
	.zero		1
	.type		_ZN34_INTERNAL_1c6db0d3_4_k_cu_371cd5504cuda3std3__419piecewise_constructE,@object
	.size		_ZN34_INTERNAL_1c6db0d3_4_k_cu_371cd5504cuda3std3__419piecewise_constructE,(_ZN34_INTERNAL_1c6db0d3_4_k_cu_371cd5504cuda3std3__45__cpo4cendE - _ZN34_INTERNAL_1c6db0d3_4_k_cu_371cd5504cuda3std3__419piecewise_constructE)
_ZN34_INTERNAL_1c6db0d3_4_k_cu_371cd5504cuda3std3__419piecewise_constructE:
	.zero		1
	.type		_ZN34_INTERNAL_1c6db0d3_4_k_cu_371cd5504cuda3std3__45__cpo4cendE,@object
	.size		_ZN34_INTERNAL_1c6db0d3_4_k_cu_371cd5504cuda3std3__45__cpo4cendE,(_ZN34_INTERNAL_1c6db0d3_4_k_cu_371cd5504cuda3std6ranges3__45__cpo4swapE - _ZN34_INTERNAL_1c6db0d3_4_k_cu_371cd5504cuda3std3__45__cpo4cendE)
_ZN34_INTERNAL_1c6db0d3_4_k_cu_371cd5504cuda3std3__45__cpo4cendE:
	.zero		1
	.type		_ZN34_INTERNAL_1c6db0d3_4_k_cu_371cd5504cuda3std6ranges3__45__cpo4swapE,@object
	.size		_ZN34_INTERNAL_1c6db0d3_4_k_cu_371cd5504cuda3std6ranges3__45__cpo4swapE,(.L_7 - _ZN34_INTERNAL_1c6db0d3_4_k_cu_371cd5504cuda3std6ranges3__45__cpo4swapE)
_ZN34_INTERNAL_1c6db0d3_4_k_cu_371cd5504cuda3std6ranges3__45__cpo4swapE:
	.zero		1
.L_7:


//--------------------- .nv.shared._ZN7cutlass9reference6device6kernel19TensorScaleBiasGemmINS_9TensorRefINS_6half_tENS_6layout8RowMajorEEES8_S5_S8_NS_11MatrixShapeILi4ELi4EEENS_16NumericConverterIS5_S5_LNS_15FloatRoundStyleE2EEEEEvNS_4gemm9GemmCoordET_T0_T1_T2_SJ_ --------------------------
	.section	.nv.shared._ZN7cutlass9reference6device6kernel19TensorScaleBiasGemmINS_9TensorRefINS_6half_tENS_6layout8RowMajorEEES8_S5_S8_NS_11MatrixShapeILi4ELi4EEENS_16NumericConverterIS5_S5_LNS_15FloatRoundStyleE2EEEEEvNS_4gemm9GemmCoordET_T0_T1_T2_SJ_,"aw",@nobits
	.sectionflags	@""
	.align	16


//--------------------- .nv.shared._ZN7cutlass9reference6device6kernel4GemmINS_9TensorRefINS_6half_tENS_6layout8RowMajorEEENS4_IS5_NS6_11ColumnMajorEEES8_S5_S5_NS_11MatrixShapeILi4ELi4EEENS_12multiply_addIS5_S5_S5_EENS_16NumericConverterIS5_S5_LNS_15FloatRoundStyleE2EEEEEvNS_4gemm9GemmCoordET2_T_T0_SK_T1_SN_T3_ --------------------------
	.section	.nv.shared._ZN7cutlass9reference6device6kernel4GemmINS_9TensorRefINS_6half_tENS_6layout8RowMajorEEENS4_IS5_NS6_11ColumnMajorEEES8_S5_S5_NS_11MatrixShapeILi4ELi4EEENS_12multiply_addIS5_S5_S5_EENS_16NumericConverterIS5_S5_LNS_15FloatRoundStyleE2EEEEEvNS_4gemm9GemmCoordET2_T_T0_SK_T1_SN_T3_,"aw",@nobits
	.sectionflags	@""
	.align	16


//--------------------- .nv.shared._ZN7cutlass6KernelINS_4gemm6kernel13GroupedKernelINS2_7B2bGemmINS1_11threadblock16B2bMmaMultistageINS1_9GemmShapeILi64ELi64ELi32EEENS_9transform11threadblock28PredicatedTileAccessIteratorINS_11MatrixShapeILi64ELi32EEENS_6half_tENS_6layout8RowMajorELi1ENS9_29PitchLinearWarpRakedThreadMapINS_16PitchLinearShapeILi32ELi64EEELi128ENSI_ILi4ELi8EEELi8EEENS_5ArrayISE_Li8ELb0EEELb0ENSF_9NoPermuteEEENSA_25RegularTileAccessIteratorISD_SE_NSF_37RowMajorTensorOpMultiplicandCrosswiseILi16ELi32EEELi0ESL_Li16EEELNS_4arch14CacheOperation4KindE1ENSB_INSC_ILi32ELi64EEESE_NSF_11ColumnMajorELi0ESL_SN_Lb0ESO_EENSQ_ISX_SE_NSF_40ColumnMajorTensorOpMultiplicandCrosswiseILi16ELi32EEELi1ESL_Li16EEELSW_1ENS7_ILi64ELi128ELi32EEENS1_4warp27MmaTensorOpFragmentIteratorINSC_ILi16ELi16EEENSC_ILi16ELi64EEELi32ESE_SE_SY_NS7_ILi16ELi8ELi16EEENS_8epilogue6thread21LinearCombinationReluISE_Li4ESE_SE_LNS1A_9ScaleType4KindE2ELNS_15FloatRoundStyleE2EEEEENSA_14VectorIteratorINSA_30PredicatedVectorAccessIteratorINSC_ILi64ELi64EEENSC_ILi16ELi32EEESE_SG_Li2ELb0EEEEENS9_4warp22VectorFragmentIteratorINSC_ILi1ELi8EEESE_SG_S18_Li2EEENSB_INSC_ILi32ELi128EEESE_SY_Li0ENSH_INSI_ILi32ELi128EEELi128ESK_Li8EEESN_Lb0ESO_EENSQ_IS1R_SE_S11_Li1ES1T_Li16EEELSW_1ESE_SG_S1F_NS5_9MmaPolicyINS14_11MmaTensorOpINS7_ILi16ELi64ELi32EEESE_SS_SE_S11_SE_SG_NS14_17MmaTensorOpPolicyINSU_3MmaIS18_Li32ESE_SG_SE_SY_SE_SG_NSU_13OpMultiplyAddEEENSC_ILi1ELi1EEEEELi1ELb0EbEENSC_ILi0ELi0EEES26_Li1EEENS1W_INS1X_INS7_ILi16ELi128ELi32EEESE_SS_SE_S11_SE_SG_S24_Li1ELb0EbEES26_S26_Li1EEELi3EbEENS19_11threadblock8EpilogueIS13_S29_Li1ENS2C_22PredicatedTileIteratorINS2C_26OutputTileOptimalThreadMapINS2C_15OutputTileShapeILi128ELi8ELi4ELi1ELi1EEENS2G_ILi1ELi2ELi1ELi1ELi2EEELi128ELi8ELi16EEESE_Lb0ESO_Lb0EEENS19_4warp24FragmentIteratorTensorOpIS28_S18_SE_NSM_ISE_Li4ELb0EEESG_EENS2L_20TileIteratorTensorOpIS28_S18_SE_SG_EENS2C_18SharedLoadIteratorINS2J_18CompactedThreadMapESE_Li16EEENS1B_ISE_Li8ESE_SE_LS1D_1ELS1E_2EEENSC_ILi0ELi16EEELi1ELi1EEENS5_32B2bGemmGroupedThreadblockSwizzleIS8_SG_LNS2_17GroupScheduleModeE0ELi128ELi128EEEEEEEEEvNT_6ParamsE --------------------------
	.section	.nv.shared._ZN7cutlass6KernelINS_4gemm6kernel13GroupedKernelINS2_7B2bGemmINS1_11threadblock16B2bMmaMultistageINS1_9GemmShapeILi64ELi64ELi32EEENS_9transform11threadblock28PredicatedTileAccessIteratorINS_11MatrixShapeILi64ELi32EEENS_6half_tENS_6layout8RowMajorELi1ENS9_29PitchLinearWarpRakedThreadMapINS_16PitchLinearShapeILi32ELi64EEELi128ENSI_ILi4ELi8EEELi8EEENS_5ArrayISE_Li8ELb0EEELb0ENSF_9NoPermuteEEENSA_25RegularTileAccessIteratorISD_SE_NSF_37RowMajorTensorOpMultiplicandCrosswiseILi16ELi32EEELi0ESL_Li16EEELNS_4arch14CacheOperation4KindE1ENSB_INSC_ILi32ELi64EEESE_NSF_11ColumnMajorELi0ESL_SN_Lb0ESO_EENSQ_ISX_SE_NSF_40ColumnMajorTensorOpMultiplicandCrosswiseILi16ELi32EEELi1ESL_Li16EEELSW_1ENS7_ILi64ELi128ELi32EEENS1_4warp27MmaTensorOpFragmentIteratorINSC_ILi16ELi16EEENSC_ILi16ELi64EEELi32ESE_SE_SY_NS7_ILi16ELi8ELi16EEENS_8epilogue6thread21LinearCombinationReluISE_Li4ESE_SE_LNS1A_9ScaleType4KindE2ELNS_15FloatRoundStyleE2EEEEENSA_14VectorIteratorINSA_30PredicatedVectorAccessIteratorINSC_ILi64ELi64EEENSC_ILi16ELi32EEESE_SG_Li2ELb0EEEEENS9_4warp22VectorFragmentIteratorINSC_ILi1ELi8EEESE_SG_S18_Li2EEENSB_INSC_ILi32ELi128EEESE_SY_Li0ENSH_INSI_ILi32ELi128EEELi128ESK_Li8EEESN_Lb0ESO_EENSQ_IS1R_SE_S11_Li1ES1T_Li16EEELSW_1ESE_SG_S1F_NS5_9MmaPolicyINS14_11MmaTensorOpINS7_ILi16ELi64ELi32EEESE_SS_SE_S11_SE_SG_NS14_17MmaTensorOpPolicyINSU_3MmaIS18_Li32ESE_SG_SE_SY_SE_SG_NSU_13OpMultiplyAddEEENSC_ILi1ELi1EEEEELi1ELb0EbEENSC_ILi0ELi0EEES26_Li1EEENS1W_INS1X_INS7_ILi16ELi128ELi32EEESE_SS_SE_S11_SE_SG_S24_Li1ELb0EbEES26_S26_Li1EEELi3EbEENS19_11threadblock8EpilogueIS13_S29_Li1ENS2C_22PredicatedTileIteratorINS2C_26OutputTileOptimalThreadMapINS2C_15OutputTileShapeILi128ELi8ELi4ELi1ELi1EEENS2G_ILi1ELi2ELi1ELi1ELi2EEELi128ELi8ELi16EEESE_Lb0ESO_Lb0EEENS19_4warp24FragmentIteratorTensorOpIS28_S18_SE_NSM_ISE_Li4ELb0EEESG_EENS2L_20TileIteratorTensorOpIS28_S18_SE_SG_EENS2C_18SharedLoadIteratorINS2J_18CompactedThreadMapESE_Li16EEENS1B_ISE_Li8ESE_SE_LS1D_1ELS1E_2EEENSC_ILi0ELi16EEELi1ELi1EEENS5_32B2bGemmGroupedThreadblockSwizzleIS8_SG_LNS2_17GroupScheduleModeE0ELi128ELi128EEEEEEEEEvNT_6ParamsE,"aw",@nobits
	.sectionflags	@""
	.align	16
